//
// Generated by NVIDIA NVVM Compiler
//
// Compiler Build ID: CL-36424714
// Cuda compilation tools, release 13.0, V13.0.88
// Based on NVVM 20.0.0
//

.version 9.0
.target sm_100
.address_size 64

	// .globl	_Z18aes128_ecb_encryptPKhPhm
.const .align 4 .b8 d_roundKeys[240];
.const .align 4 .b8 d_T0[1024];
.const .align 4 .b8 d_T1[1024];
.const .align 4 .b8 d_T2[1024];
.const .align 4 .b8 d_T3[1024];
.const .align 1 .b8 d_sbox[256];
.const .align 1 .b8 d_inv_sbox[256];
.const .align 4 .b8 d_U0[1024];
.const .align 4 .b8 d_U1[1024];
.const .align 4 .b8 d_U2[1024];
.const .align 4 .b8 d_U3[1024];
// _ZZ18aes128_ecb_encryptPKhPhmE5sh_T0 has been demoted
// _ZZ18aes128_ecb_encryptPKhPhmE5sh_T1 has been demoted
// _ZZ18aes128_ecb_encryptPKhPhmE5sh_T2 has been demoted
// _ZZ18aes128_ecb_encryptPKhPhmE5sh_T3 has been demoted
// _ZZ18aes128_ecb_encryptPKhPhmE7sh_sbox has been demoted

.visible .entry _Z18aes128_ecb_encryptPKhPhm(
	.param .u64 .ptr .align 1 _Z18aes128_ecb_encryptPKhPhm_param_0,
	.param .u64 .ptr .align 1 _Z18aes128_ecb_encryptPKhPhm_param_1,
	.param .u64 _Z18aes128_ecb_encryptPKhPhm_param_2
)
{
	.reg .pred 	%p<8>;
	.reg .b16 	%rs<10>;
	.reg .b32 	%r<945>;
	.reg .b64 	%rd<63>;
	// demoted variable
	.shared .align 4 .b8 _ZZ18aes128_ecb_encryptPKhPhmE5sh_T0[1024];
	// demoted variable
	.shared .align 4 .b8 _ZZ18aes128_ecb_encryptPKhPhmE5sh_T1[1024];
	// demoted variable
	.shared .align 4 .b8 _ZZ18aes128_ecb_encryptPKhPhmE5sh_T2[1024];
	// demoted variable
	.shared .align 4 .b8 _ZZ18aes128_ecb_encryptPKhPhmE5sh_T3[1024];
	// demoted variable
	.shared .align 1 .b8 _ZZ18aes128_ecb_encryptPKhPhmE7sh_sbox[256];
	ld.param.u64 	%rd9, [_Z18aes128_ecb_encryptPKhPhm_param_0];
	ld.param.u64 	%rd10, [_Z18aes128_ecb_encryptPKhPhm_param_1];
	ld.param.u64 	%rd11, [_Z18aes128_ecb_encryptPKhPhm_param_2];
	mov.u32 	%r12, %ctaid.x;
	mov.u32 	%r1, %ntid.x;
	mov.u32 	%r943, %tid.x;
	mad.lo.s32 	%r13, %r12, %r1, %r943;
	cvt.u64.u32 	%rd1, %r13;
	setp.le.u64 	%p1, %rd11, %rd1;
	@%p1 bra 	$L__BB0_9;
	setp.gt.u32 	%p2, %r943, 255;
	@%p2 bra 	$L__BB0_8;
	add.s32 	%r14, %r943, %r1;
	max.u32 	%r15, %r14, 256;
	setp.lt.u32 	%p3, %r14, 256;
	selp.u32 	%r16, 1, 0, %p3;
	add.s32 	%r17, %r14, %r16;
	sub.s32 	%r18, %r15, %r17;
	div.u32 	%r19, %r18, %r1;
	add.s32 	%r3, %r19, %r16;
	and.b32  	%r20, %r3, 3;
	setp.eq.s32 	%p4, %r20, 3;
	@%p4 bra 	$L__BB0_5;
	cvt.u64.u32 	%rd12, %r943;
	mov.u64 	%rd13, d_sbox;
	add.s64 	%rd62, %rd13, %rd12;
	mul.wide.u32 	%rd61, %r943, 4;
	mul.wide.u32 	%rd4, %r1, 4;
	add.s32 	%r21, %r3, 1;
	and.b32  	%r22, %r21, 3;
	neg.s32 	%r941, %r22;
	cvt.u64.u32 	%rd14, %r1;
	mov.u64 	%rd15, d_T0;
	mov.u64 	%rd17, d_T1;
$L__BB0_4:
	.pragma "nounroll";
	cvt.u32.u64 	%r23, %rd61;
	add.s64 	%rd16, %rd15, %rd61;
	ld.const.u32 	%r24, [%rd16];
	mov.u32 	%r25, _ZZ18aes128_ecb_encryptPKhPhmE5sh_T0;
	add.s32 	%r26, %r25, %r23;
	st.shared.u32 	[%r26], %r24;
	add.s64 	%rd18, %rd17, %rd61;
	ld.const.u32 	%r27, [%rd18];
	mov.u32 	%r28, _ZZ18aes128_ecb_encryptPKhPhmE5sh_T1;
	add.s32 	%r29, %r28, %r23;
	st.shared.u32 	[%r29], %r27;
	mov.u64 	%rd19, d_T2;
	add.s64 	%rd20, %rd19, %rd61;
	ld.const.u32 	%r30, [%rd20];
	mov.u32 	%r31, _ZZ18aes128_ecb_encryptPKhPhmE5sh_T2;
	add.s32 	%r32, %r31, %r23;
	st.shared.u32 	[%r32], %r30;
	mov.u64 	%rd21, d_T3;
	add.s64 	%rd22, %rd21, %rd61;
	ld.const.u32 	%r33, [%rd22];
	mov.u32 	%r34, _ZZ18aes128_ecb_encryptPKhPhmE5sh_T3;
	add.s32 	%r35, %r34, %r23;
	st.shared.u32 	[%r35], %r33;
	ld.const.u8 	%rs1, [%rd62];
	mov.u32 	%r36, _ZZ18aes128_ecb_encryptPKhPhmE7sh_sbox;
	add.s32 	%r37, %r36, %r943;
	st.shared.u8 	[%r37], %rs1;
	add.s32 	%r943, %r943, %r1;
	add.s64 	%rd61, %rd61, %rd4;
	add.s64 	%rd62, %rd62, %rd14;
	add.s32 	%r941, %r941, 1;
	setp.ne.s32 	%p5, %r941, 0;
	@%p5 bra 	$L__BB0_4;
$L__BB0_5:
	setp.lt.u32 	%p6, %r3, 3;
	@%p6 bra 	$L__BB0_8;
	mov.u64 	%rd25, d_T0;
	mov.u32 	%r40, _ZZ18aes128_ecb_encryptPKhPhmE5sh_T0;
	mov.u64 	%rd27, d_T1;
	mov.u32 	%r43, _ZZ18aes128_ecb_encryptPKhPhmE5sh_T1;
	mov.u64 	%rd29, d_T2;
	mov.u32 	%r46, _ZZ18aes128_ecb_encryptPKhPhmE5sh_T2;
	mov.u64 	%rd31, d_T3;
	mov.u32 	%r49, _ZZ18aes128_ecb_encryptPKhPhmE5sh_T3;
	mov.u64 	%rd33, d_sbox;
$L__BB0_7:
	cvt.u64.u32 	%rd23, %r943;
	mul.wide.u32 	%rd24, %r943, 4;
	add.s64 	%rd26, %rd25, %rd24;
	ld.const.u32 	%r38, [%rd26];
	shl.b32 	%r39, %r943, 2;
	add.s32 	%r41, %r40, %r39;
	st.shared.u32 	[%r41], %r38;
	add.s64 	%rd28, %rd27, %rd24;
	ld.const.u32 	%r42, [%rd28];
	add.s32 	%r44, %r43, %r39;
	st.shared.u32 	[%r44], %r42;
	add.s64 	%rd30, %rd29, %rd24;
	ld.const.u32 	%r45, [%rd30];
	add.s32 	%r47, %r46, %r39;
	st.shared.u32 	[%r47], %r45;
	add.s64 	%rd32, %rd31, %rd24;
	ld.const.u32 	%r48, [%rd32];
	add.s32 	%r50, %r49, %r39;
	st.shared.u32 	[%r50], %r48;
	add.s64 	%rd34, %rd33, %rd23;
	ld.const.u8 	%rs2, [%rd34];
	mov.u32 	%r51, _ZZ18aes128_ecb_encryptPKhPhmE7sh_sbox;
	add.s32 	%r52, %r51, %r943;
	st.shared.u8 	[%r52], %rs2;
	add.s32 	%r53, %r943, %r1;
	cvt.u64.u32 	%rd35, %r53;
	mul.wide.u32 	%rd36, %r53, 4;
	add.s64 	%rd37, %rd25, %rd36;
	ld.const.u32 	%r54, [%rd37];
	shl.b32 	%r55, %r1, 2;
	add.s32 	%r56, %r41, %r55;
	st.shared.u32 	[%r56], %r54;
	add.s64 	%rd38, %rd27, %rd36;
	ld.const.u32 	%r57, [%rd38];
	add.s32 	%r58, %r44, %r55;
	st.shared.u32 	[%r58], %r57;
	add.s64 	%rd39, %rd29, %rd36;
	ld.const.u32 	%r59, [%rd39];
	add.s32 	%r60, %r47, %r55;
	st.shared.u32 	[%r60], %r59;
	add.s64 	%rd40, %rd31, %rd36;
	ld.const.u32 	%r61, [%rd40];
	add.s32 	%r62, %r50, %r55;
	st.shared.u32 	[%r62], %r61;
	add.s64 	%rd41, %rd33, %rd35;
	ld.const.u8 	%rs3, [%rd41];
	add.s32 	%r63, %r52, %r1;
	st.shared.u8 	[%r63], %rs3;
	add.s32 	%r64, %r53, %r1;
	cvt.u64.u32 	%rd42, %r64;
	mul.wide.u32 	%rd43, %r64, 4;
	add.s64 	%rd44, %rd25, %rd43;
	ld.const.u32 	%r65, [%rd44];
	add.s32 	%r66, %r56, %r55;
	st.shared.u32 	[%r66], %r65;
	add.s64 	%rd45, %rd27, %rd43;
	ld.const.u32 	%r67, [%rd45];
	add.s32 	%r68, %r58, %r55;
	st.shared.u32 	[%r68], %r67;
	add.s64 	%rd46, %rd29, %rd43;
	ld.const.u32 	%r69, [%rd46];
	add.s32 	%r70, %r60, %r55;
	st.shared.u32 	[%r70], %r69;
	add.s64 	%rd47, %rd31, %rd43;
	ld.const.u32 	%r71, [%rd47];
	add.s32 	%r72, %r62, %r55;
	st.shared.u32 	[%r72], %r71;
	add.s64 	%rd48, %rd33, %rd42;
	ld.const.u8 	%rs4, [%rd48];
	add.s32 	%r73, %r63, %r1;
	st.shared.u8 	[%r73], %rs4;
	add.s32 	%r74, %r64, %r1;
	cvt.u64.u32 	%rd49, %r74;
	mul.wide.u32 	%rd50, %r74, 4;
	add.s64 	%rd51, %rd25, %rd50;
	ld.const.u32 	%r75, [%rd51];
	add.s32 	%r76, %r66, %r55;
	st.shared.u32 	[%r76], %r75;
	add.s64 	%rd52, %rd27, %rd50;
	ld.const.u32 	%r77, [%rd52];
	add.s32 	%r78, %r68, %r55;
	st.shared.u32 	[%r78], %r77;
	add.s64 	%rd53, %rd29, %rd50;
	ld.const.u32 	%r79, [%rd53];
	add.s32 	%r80, %r70, %r55;
	st.shared.u32 	[%r80], %r79;
	add.s64 	%rd54, %rd31, %rd50;
	ld.const.u32 	%r81, [%rd54];
	add.s32 	%r82, %r72, %r55;
	st.shared.u32 	[%r82], %r81;
	add.s64 	%rd55, %rd33, %rd49;
	ld.const.u8 	%rs5, [%rd55];
	add.s32 	%r83, %r73, %r1;
	st.shared.u8 	[%r83], %rs5;
	add.s32 	%r943, %r74, %r1;
	setp.lt.u32 	%p7, %r943, 256;
	@%p7 bra 	$L__BB0_7;
$L__BB0_8:
	bar.sync 	0;
	cvta.to.global.u64 	%rd56, %rd9;
	shl.b64 	%rd57, %rd1, 4;
	add.s64 	%rd58, %rd56, %rd57;
	ld.global.v4.u32 	{%r84, %r85, %r86, %r87}, [%rd58];
	ld.const.u32 	%r88, [d_roundKeys];
	xor.b32  	%r89, %r88, %r84;
	ld.const.u32 	%r90, [d_roundKeys+4];
	xor.b32  	%r91, %r90, %r85;
	ld.const.u32 	%r92, [d_roundKeys+8];
	xor.b32  	%r93, %r92, %r86;
	ld.const.u32 	%r94, [d_roundKeys+12];
	xor.b32  	%r95, %r94, %r87;
	shr.u32 	%r96, %r89, 22;
	and.b32  	%r97, %r96, 1020;
	mov.u32 	%r98, _ZZ18aes128_ecb_encryptPKhPhmE5sh_T0;
	add.s32 	%r99, %r98, %r97;
	ld.shared.u32 	%r100, [%r99];
	shr.u32 	%r101, %r91, 14;
	and.b32  	%r102, %r101, 1020;
	mov.u32 	%r103, _ZZ18aes128_ecb_encryptPKhPhmE5sh_T1;
	add.s32 	%r104, %r103, %r102;
	ld.shared.u32 	%r105, [%r104];
	xor.b32  	%r106, %r105, %r100;
	shr.u32 	%r107, %r93, 6;
	and.b32  	%r108, %r107, 1020;
	mov.u32 	%r109, _ZZ18aes128_ecb_encryptPKhPhmE5sh_T2;
	add.s32 	%r110, %r109, %r108;
	ld.shared.u32 	%r111, [%r110];
	xor.b32  	%r112, %r106, %r111;
	shl.b32 	%r113, %r95, 2;
	and.b32  	%r114, %r113, 1020;
	mov.u32 	%r115, _ZZ18aes128_ecb_encryptPKhPhmE5sh_T3;
	add.s32 	%r116, %r115, %r114;
	ld.shared.u32 	%r117, [%r116];
	xor.b32  	%r118, %r112, %r117;
	ld.const.u32 	%r119, [d_roundKeys+16];
	xor.b32  	%r120, %r118, %r119;
	shr.u32 	%r121, %r91, 22;
	and.b32  	%r122, %r121, 1020;
	add.s32 	%r123, %r98, %r122;
	ld.shared.u32 	%r124, [%r123];
	shr.u32 	%r125, %r93, 14;
	and.b32  	%r126, %r125, 1020;
	add.s32 	%r127, %r103, %r126;
	ld.shared.u32 	%r128, [%r127];
	xor.b32  	%r129, %r128, %r124;
	shr.u32 	%r130, %r95, 6;
	and.b32  	%r131, %r130, 1020;
	add.s32 	%r132, %r109, %r131;
	ld.shared.u32 	%r133, [%r132];
	xor.b32  	%r134, %r129, %r133;
	shl.b32 	%r135, %r89, 2;
	and.b32  	%r136, %r135, 1020;
	add.s32 	%r137, %r115, %r136;
	ld.shared.u32 	%r138, [%r137];
	xor.b32  	%r139, %r134, %r138;
	ld.const.u32 	%r140, [d_roundKeys+20];
	xor.b32  	%r141, %r139, %r140;
	shr.u32 	%r142, %r93, 22;
	and.b32  	%r143, %r142, 1020;
	add.s32 	%r144, %r98, %r143;
	ld.shared.u32 	%r145, [%r144];
	shr.u32 	%r146, %r95, 14;
	and.b32  	%r147, %r146, 1020;
	add.s32 	%r148, %r103, %r147;
	ld.shared.u32 	%r149, [%r148];
	xor.b32  	%r150, %r149, %r145;
	shr.u32 	%r151, %r89, 6;
	and.b32  	%r152, %r151, 1020;
	add.s32 	%r153, %r109, %r152;
	ld.shared.u32 	%r154, [%r153];
	xor.b32  	%r155, %r150, %r154;
	shl.b32 	%r156, %r91, 2;
	and.b32  	%r157, %r156, 1020;
	add.s32 	%r158, %r115, %r157;
	ld.shared.u32 	%r159, [%r158];
	xor.b32  	%r160, %r155, %r159;
	ld.const.u32 	%r161, [d_roundKeys+24];
	xor.b32  	%r162, %r160, %r161;
	shr.u32 	%r163, %r95, 22;
	and.b32  	%r164, %r163, 1020;
	add.s32 	%r165, %r98, %r164;
	ld.shared.u32 	%r166, [%r165];
	shr.u32 	%r167, %r89, 14;
	and.b32  	%r168, %r167, 1020;
	add.s32 	%r169, %r103, %r168;
	ld.shared.u32 	%r170, [%r169];
	xor.b32  	%r171, %r170, %r166;
	shr.u32 	%r172, %r91, 6;
	and.b32  	%r173, %r172, 1020;
	add.s32 	%r174, %r109, %r173;
	ld.shared.u32 	%r175, [%r174];
	xor.b32  	%r176, %r171, %r175;
	shl.b32 	%r177, %r93, 2;
	and.b32  	%r178, %r177, 1020;
	add.s32 	%r179, %r115, %r178;
	ld.shared.u32 	%r180, [%r179];
	xor.b32  	%r181, %r176, %r180;
	ld.const.u32 	%r182, [d_roundKeys+28];
	xor.b32  	%r183, %r181, %r182;
	shr.u32 	%r184, %r120, 22;
	and.b32  	%r185, %r184, 1020;
	add.s32 	%r186, %r98, %r185;
	ld.shared.u32 	%r187, [%r186];
	shr.u32 	%r188, %r141, 14;
	and.b32  	%r189, %r188, 1020;
	add.s32 	%r190, %r103, %r189;
	ld.shared.u32 	%r191, [%r190];
	xor.b32  	%r192, %r191, %r187;
	shr.u32 	%r193, %r162, 6;
	and.b32  	%r194, %r193, 1020;
	add.s32 	%r195, %r109, %r194;
	ld.shared.u32 	%r196, [%r195];
	xor.b32  	%r197, %r192, %r196;
	shl.b32 	%r198, %r183, 2;
	and.b32  	%r199, %r198, 1020;
	add.s32 	%r200, %r115, %r199;
	ld.shared.u32 	%r201, [%r200];
	xor.b32  	%r202, %r197, %r201;
	ld.const.u32 	%r203, [d_roundKeys+32];
	xor.b32  	%r204, %r202, %r203;
	shr.u32 	%r205, %r141, 22;
	and.b32  	%r206, %r205, 1020;
	add.s32 	%r207, %r98, %r206;
	ld.shared.u32 	%r208, [%r207];
	shr.u32 	%r209, %r162, 14;
	and.b32  	%r210, %r209, 1020;
	add.s32 	%r211, %r103, %r210;
	ld.shared.u32 	%r212, [%r211];
	xor.b32  	%r213, %r212, %r208;
	shr.u32 	%r214, %r183, 6;
	and.b32  	%r215, %r214, 1020;
	add.s32 	%r216, %r109, %r215;
	ld.shared.u32 	%r217, [%r216];
	xor.b32  	%r218, %r213, %r217;
	shl.b32 	%r219, %r120, 2;
	and.b32  	%r220, %r219, 1020;
	add.s32 	%r221, %r115, %r220;
	ld.shared.u32 	%r222, [%r221];
	xor.b32  	%r223, %r218, %r222;
	ld.const.u32 	%r224, [d_roundKeys+36];
	xor.b32  	%r225, %r223, %r224;
	shr.u32 	%r226, %r162, 22;
	and.b32  	%r227, %r226, 1020;
	add.s32 	%r228, %r98, %r227;
	ld.shared.u32 	%r229, [%r228];
	shr.u32 	%r230, %r183, 14;
	and.b32  	%r231, %r230, 1020;
	add.s32 	%r232, %r103, %r231;
	ld.shared.u32 	%r233, [%r232];
	xor.b32  	%r234, %r233, %r229;
	shr.u32 	%r235, %r120, 6;
	and.b32  	%r236, %r235, 1020;
	add.s32 	%r237, %r109, %r236;
	ld.shared.u32 	%r238, [%r237];
	xor.b32  	%r239, %r234, %r238;
	shl.b32 	%r240, %r141, 2;
	and.b32  	%r241, %r240, 1020;
	add.s32 	%r242, %r115, %r241;
	ld.shared.u32 	%r243, [%r242];
	xor.b32  	%r244, %r239, %r243;
	ld.const.u32 	%r245, [d_roundKeys+40];
	xor.b32  	%r246, %r244, %r245;
	shr.u32 	%r247, %r183, 22;
	and.b32  	%r248, %r247, 1020;
	add.s32 	%r249, %r98, %r248;
	ld.shared.u32 	%r250, [%r249];
	shr.u32 	%r251, %r120, 14;
	and.b32  	%r252, %r251, 1020;
	add.s32 	%r253, %r103, %r252;
	ld.shared.u32 	%r254, [%r253];
	xor.b32  	%r255, %r254, %r250;
	shr.u32 	%r256, %r141, 6;
	and.b32  	%r257, %r256, 1020;
	add.s32 	%r258, %r109, %r257;
	ld.shared.u32 	%r259, [%r258];
	xor.b32  	%r260, %r255, %r259;
	shl.b32 	%r261, %r162, 2;
	and.b32  	%r262, %r261, 1020;
	add.s32 	%r263, %r115, %r262;
	ld.shared.u32 	%r264, [%r263];
	xor.b32  	%r265, %r260, %r264;
	ld.const.u32 	%r266, [d_roundKeys+44];
	xor.b32  	%r267, %r265, %r266;
	shr.u32 	%r268, %r204, 22;
	and.b32  	%r269, %r268, 1020;
	add.s32 	%r270, %r98, %r269;
	ld.shared.u32 	%r271, [%r270];
	shr.u32 	%r272, %r225, 14;
	and.b32  	%r273, %r272, 1020;
	add.s32 	%r274, %r103, %r273;
	ld.shared.u32 	%r275, [%r274];
	xor.b32  	%r276, %r275, %r271;
	shr.u32 	%r277, %r246, 6;
	and.b32  	%r278, %r277, 1020;
	add.s32 	%r279, %r109, %r278;
	ld.shared.u32 	%r280, [%r279];
	xor.b32  	%r281, %r276, %r280;
	shl.b32 	%r282, %r267, 2;
	and.b32  	%r283, %r282, 1020;
	add.s32 	%r284, %r115, %r283;
	ld.shared.u32 	%r285, [%r284];
	xor.b32  	%r286, %r281, %r285;
	ld.const.u32 	%r287, [d_roundKeys+48];
	xor.b32  	%r288, %r286, %r287;
	shr.u32 	%r289, %r225, 22;
	and.b32  	%r290, %r289, 1020;
	add.s32 	%r291, %r98, %r290;
	ld.shared.u32 	%r292, [%r291];
	shr.u32 	%r293, %r246, 14;
	and.b32  	%r294, %r293, 1020;
	add.s32 	%r295, %r103, %r294;
	ld.shared.u32 	%r296, [%r295];
	xor.b32  	%r297, %r296, %r292;
	shr.u32 	%r298, %r267, 6;
	and.b32  	%r299, %r298, 1020;
	add.s32 	%r300, %r109, %r299;
	ld.shared.u32 	%r301, [%r300];
	xor.b32  	%r302, %r297, %r301;
	shl.b32 	%r303, %r204, 2;
	and.b32  	%r304, %r303, 1020;
	add.s32 	%r305, %r115, %r304;
	ld.shared.u32 	%r306, [%r305];
	xor.b32  	%r307, %r302, %r306;
	ld.const.u32 	%r308, [d_roundKeys+52];
	xor.b32  	%r309, %r307, %r308;
	shr.u32 	%r310, %r246, 22;
	and.b32  	%r311, %r310, 1020;
	add.s32 	%r312, %r98, %r311;
	ld.shared.u32 	%r313, [%r312];
	shr.u32 	%r314, %r267, 14;
	and.b32  	%r315, %r314, 1020;
	add.s32 	%r316, %r103, %r315;
	ld.shared.u32 	%r317, [%r316];
	xor.b32  	%r318, %r317, %r313;
	shr.u32 	%r319, %r204, 6;
	and.b32  	%r320, %r319, 1020;
	add.s32 	%r321, %r109, %r320;
	ld.shared.u32 	%r322, [%r321];
	xor.b32  	%r323, %r318, %r322;
	shl.b32 	%r324, %r225, 2;
	and.b32  	%r325, %r324, 1020;
	add.s32 	%r326, %r115, %r325;
	ld.shared.u32 	%r327, [%r326];
	xor.b32  	%r328, %r323, %r327;
	ld.const.u32 	%r329, [d_roundKeys+56];
	xor.b32  	%r330, %r328, %r329;
	shr.u32 	%r331, %r267, 22;
	and.b32  	%r332, %r331, 1020;
	add.s32 	%r333, %r98, %r332;
	ld.shared.u32 	%r334, [%r333];
	shr.u32 	%r335, %r204, 14;
	and.b32  	%r336, %r335, 1020;
	add.s32 	%r337, %r103, %r336;
	ld.shared.u32 	%r338, [%r337];
	xor.b32  	%r339, %r338, %r334;
	shr.u32 	%r340, %r225, 6;
	and.b32  	%r341, %r340, 1020;
	add.s32 	%r342, %r109, %r341;
	ld.shared.u32 	%r343, [%r342];
	xor.b32  	%r344, %r339, %r343;
	shl.b32 	%r345, %r246, 2;
	and.b32  	%r346, %r345, 1020;
	add.s32 	%r347, %r115, %r346;
	ld.shared.u32 	%r348, [%r347];
	xor.b32  	%r349, %r344, %r348;
	ld.const.u32 	%r350, [d_roundKeys+60];
	xor.b32  	%r351, %r349, %r350;
	shr.u32 	%r352, %r288, 22;
	and.b32  	%r353, %r352, 1020;
	add.s32 	%r354, %r98, %r353;
	ld.shared.u32 	%r355, [%r354];
	shr.u32 	%r356, %r309, 14;
	and.b32  	%r357, %r356, 1020;
	add.s32 	%r358, %r103, %r357;
	ld.shared.u32 	%r359, [%r358];
	xor.b32  	%r360, %r359, %r355;
	shr.u32 	%r361, %r330, 6;
	and.b32  	%r362, %r361, 1020;
	add.s32 	%r363, %r109, %r362;
	ld.shared.u32 	%r364, [%r363];
	xor.b32  	%r365, %r360, %r364;
	shl.b32 	%r366, %r351, 2;
	and.b32  	%r367, %r366, 1020;
	add.s32 	%r368, %r115, %r367;
	ld.shared.u32 	%r369, [%r368];
	xor.b32  	%r370, %r365, %r369;
	ld.const.u32 	%r371, [d_roundKeys+64];
	xor.b32  	%r372, %r370, %r371;
	shr.u32 	%r373, %r309, 22;
	and.b32  	%r374, %r373, 1020;
	add.s32 	%r375, %r98, %r374;
	ld.shared.u32 	%r376, [%r375];
	shr.u32 	%r377, %r330, 14;
	and.b32  	%r378, %r377, 1020;
	add.s32 	%r379, %r103, %r378;
	ld.shared.u32 	%r380, [%r379];
	xor.b32  	%r381, %r380, %r376;
	shr.u32 	%r382, %r351, 6;
	and.b32  	%r383, %r382, 1020;
	add.s32 	%r384, %r109, %r383;
	ld.shared.u32 	%r385, [%r384];
	xor.b32  	%r386, %r381, %r385;
	shl.b32 	%r387, %r288, 2;
	and.b32  	%r388, %r387, 1020;
	add.s32 	%r389, %r115, %r388;
	ld.shared.u32 	%r390, [%r389];
	xor.b32  	%r391, %r386, %r390;
	ld.const.u32 	%r392, [d_roundKeys+68];
	xor.b32  	%r393, %r391, %r392;
	shr.u32 	%r394, %r330, 22;
	and.b32  	%r395, %r394, 1020;
	add.s32 	%r396, %r98, %r395;
	ld.shared.u32 	%r397, [%r396];
	shr.u32 	%r398, %r351, 14;
	and.b32  	%r399, %r398, 1020;
	add.s32 	%r400, %r103, %r399;
	ld.shared.u32 	%r401, [%r400];
	xor.b32  	%r402, %r401, %r397;
	shr.u32 	%r403, %r288, 6;
	and.b32  	%r404, %r403, 1020;
	add.s32 	%r405, %r109, %r404;
	ld.shared.u32 	%r406, [%r405];
	xor.b32  	%r407, %r402, %r406;
	shl.b32 	%r408, %r309, 2;
	and.b32  	%r409, %r408, 1020;
	add.s32 	%r410, %r115, %r409;
	ld.shared.u32 	%r411, [%r410];
	xor.b32  	%r412, %r407, %r411;
	ld.const.u32 	%r413, [d_roundKeys+72];
	xor.b32  	%r414, %r412, %r413;
	shr.u32 	%r415, %r351, 22;
	and.b32  	%r416, %r415, 1020;
	add.s32 	%r417, %r98, %r416;
	ld.shared.u32 	%r418, [%r417];
	shr.u32 	%r419, %r288, 14;
	and.b32  	%r420, %r419, 1020;
	add.s32 	%r421, %r103, %r420;
	ld.shared.u32 	%r422, [%r421];
	xor.b32  	%r423, %r422, %r418;
	shr.u32 	%r424, %r309, 6;
	and.b32  	%r425, %r424, 1020;
	add.s32 	%r426, %r109, %r425;
	ld.shared.u32 	%r427, [%r426];
	xor.b32  	%r428, %r423, %r427;
	shl.b32 	%r429, %r330, 2;
	and.b32  	%r430, %r429, 1020;
	add.s32 	%r431, %r115, %r430;
	ld.shared.u32 	%r432, [%r431];
	xor.b32  	%r433, %r428, %r432;
	ld.const.u32 	%r434, [d_roundKeys+76];
	xor.b32  	%r435, %r433, %r434;
	shr.u32 	%r436, %r372, 22;
	and.b32  	%r437, %r436, 1020;
	add.s32 	%r438, %r98, %r437;
	ld.shared.u32 	%r439, [%r438];
	shr.u32 	%r440, %r393, 14;
	and.b32  	%r441, %r440, 1020;
	add.s32 	%r442, %r103, %r441;
	ld.shared.u32 	%r443, [%r442];
	xor.b32  	%r444, %r443, %r439;
	shr.u32 	%r445, %r414, 6;
	and.b32  	%r446, %r445, 1020;
	add.s32 	%r447, %r109, %r446;
	ld.shared.u32 	%r448, [%r447];
	xor.b32  	%r449, %r444, %r448;
	shl.b32 	%r450, %r435, 2;
	and.b32  	%r451, %r450, 1020;
	add.s32 	%r452, %r115, %r451;
	ld.shared.u32 	%r453, [%r452];
	xor.b32  	%r454, %r449, %r453;
	ld.const.u32 	%r455, [d_roundKeys+80];
	xor.b32  	%r456, %r454, %r455;
	shr.u32 	%r457, %r393, 22;
	and.b32  	%r458, %r457, 1020;
	add.s32 	%r459, %r98, %r458;
	ld.shared.u32 	%r460, [%r459];
	shr.u32 	%r461, %r414, 14;
	and.b32  	%r462, %r461, 1020;
	add.s32 	%r463, %r103, %r462;
	ld.shared.u32 	%r464, [%r463];
	xor.b32  	%r465, %r464, %r460;
	shr.u32 	%r466, %r435, 6;
	and.b32  	%r467, %r466, 1020;
	add.s32 	%r468, %r109, %r467;
	ld.shared.u32 	%r469, [%r468];
	xor.b32  	%r470, %r465, %r469;
	shl.b32 	%r471, %r372, 2;
	and.b32  	%r472, %r471, 1020;
	add.s32 	%r473, %r115, %r472;
	ld.shared.u32 	%r474, [%r473];
	xor.b32  	%r475, %r470, %r474;
	ld.const.u32 	%r476, [d_roundKeys+84];
	xor.b32  	%r477, %r475, %r476;
	shr.u32 	%r478, %r414, 22;
	and.b32  	%r479, %r478, 1020;
	add.s32 	%r480, %r98, %r479;
	ld.shared.u32 	%r481, [%r480];
	shr.u32 	%r482, %r435, 14;
	and.b32  	%r483, %r482, 1020;
	add.s32 	%r484, %r103, %r483;
	ld.shared.u32 	%r485, [%r484];
	xor.b32  	%r486, %r485, %r481;
	shr.u32 	%r487, %r372, 6;
	and.b32  	%r488, %r487, 1020;
	add.s32 	%r489, %r109, %r488;
	ld.shared.u32 	%r490, [%r489];
	xor.b32  	%r491, %r486, %r490;
	shl.b32 	%r492, %r393, 2;
	and.b32  	%r493, %r492, 1020;
	add.s32 	%r494, %r115, %r493;
	ld.shared.u32 	%r495, [%r494];
	xor.b32  	%r496, %r491, %r495;
	ld.const.u32 	%r497, [d_roundKeys+88];
	xor.b32  	%r498, %r496, %r497;
	shr.u32 	%r499, %r435, 22;
	and.b32  	%r500, %r499, 1020;
	add.s32 	%r501, %r98, %r500;
	ld.shared.u32 	%r502, [%r501];
	shr.u32 	%r503, %r372, 14;
	and.b32  	%r504, %r503, 1020;
	add.s32 	%r505, %r103, %r504;
	ld.shared.u32 	%r506, [%r505];
	xor.b32  	%r507, %r506, %r502;
	shr.u32 	%r508, %r393, 6;
	and.b32  	%r509, %r508, 1020;
	add.s32 	%r510, %r109, %r509;
	ld.shared.u32 	%r511, [%r510];
	xor.b32  	%r512, %r507, %r511;
	shl.b32 	%r513, %r414, 2;
	and.b32  	%r514, %r513, 1020;
	add.s32 	%r515, %r115, %r514;
	ld.shared.u32 	%r516, [%r515];
	xor.b32  	%r517, %r512, %r516;
	ld.const.u32 	%r518, [d_roundKeys+92];
	xor.b32  	%r519, %r517, %r518;
	shr.u32 	%r520, %r456, 22;
	and.b32  	%r521, %r520, 1020;
	add.s32 	%r522, %r98, %r521;
	ld.shared.u32 	%r523, [%r522];
	shr.u32 	%r524, %r477, 14;
	and.b32  	%r525, %r524, 1020;
	add.s32 	%r526, %r103, %r525;
	ld.shared.u32 	%r527, [%r526];
	xor.b32  	%r528, %r527, %r523;
	shr.u32 	%r529, %r498, 6;
	and.b32  	%r530, %r529, 1020;
	add.s32 	%r531, %r109, %r530;
	ld.shared.u32 	%r532, [%r531];
	xor.b32  	%r533, %r528, %r532;
	shl.b32 	%r534, %r519, 2;
	and.b32  	%r535, %r534, 1020;
	add.s32 	%r536, %r115, %r535;
	ld.shared.u32 	%r537, [%r536];
	xor.b32  	%r538, %r533, %r537;
	ld.const.u32 	%r539, [d_roundKeys+96];
	xor.b32  	%r540, %r538, %r539;
	shr.u32 	%r541, %r477, 22;
	and.b32  	%r542, %r541, 1020;
	add.s32 	%r543, %r98, %r542;
	ld.shared.u32 	%r544, [%r543];
	shr.u32 	%r545, %r498, 14;
	and.b32  	%r546, %r545, 1020;
	add.s32 	%r547, %r103, %r546;
	ld.shared.u32 	%r548, [%r547];
	xor.b32  	%r549, %r548, %r544;
	shr.u32 	%r550, %r519, 6;
	and.b32  	%r551, %r550, 1020;
	add.s32 	%r552, %r109, %r551;
	ld.shared.u32 	%r553, [%r552];
	xor.b32  	%r554, %r549, %r553;
	shl.b32 	%r555, %r456, 2;
	and.b32  	%r556, %r555, 1020;
	add.s32 	%r557, %r115, %r556;
	ld.shared.u32 	%r558, [%r557];
	xor.b32  	%r559, %r554, %r558;
	ld.const.u32 	%r560, [d_roundKeys+100];
	xor.b32  	%r561, %r559, %r560;
	shr.u32 	%r562, %r498, 22;
	and.b32  	%r563, %r562, 1020;
	add.s32 	%r564, %r98, %r563;
	ld.shared.u32 	%r565, [%r564];
	shr.u32 	%r566, %r519, 14;
	and.b32  	%r567, %r566, 1020;
	add.s32 	%r568, %r103, %r567;
	ld.shared.u32 	%r569, [%r568];
	xor.b32  	%r570, %r569, %r565;
	shr.u32 	%r571, %r456, 6;
	and.b32  	%r572, %r571, 1020;
	add.s32 	%r573, %r109, %r572;
	ld.shared.u32 	%r574, [%r573];
	xor.b32  	%r575, %r570, %r574;
	shl.b32 	%r576, %r477, 2;
	and.b32  	%r577, %r576, 1020;
	add.s32 	%r578, %r115, %r577;
	ld.shared.u32 	%r579, [%r578];
	xor.b32  	%r580, %r575, %r579;
	ld.const.u32 	%r581, [d_roundKeys+104];
	xor.b32  	%r582, %r580, %r581;
	shr.u32 	%r583, %r519, 22;
	and.b32  	%r584, %r583, 1020;
	add.s32 	%r585, %r98, %r584;
	ld.shared.u32 	%r586, [%r585];
	shr.u32 	%r587, %r456, 14;
	and.b32  	%r588, %r587, 1020;
	add.s32 	%r589, %r103, %r588;
	ld.shared.u32 	%r590, [%r589];
	xor.b32  	%r591, %r590, %r586;
	shr.u32 	%r592, %r477, 6;
	and.b32  	%r593, %r592, 1020;
	add.s32 	%r594, %r109, %r593;
	ld.shared.u32 	%r595, [%r594];
	xor.b32  	%r596, %r591, %r595;
	shl.b32 	%r597, %r498, 2;
	and.b32  	%r598, %r597, 1020;
	add.s32 	%r599, %r115, %r598;
	ld.shared.u32 	%r600, [%r599];
	xor.b32  	%r601, %r596, %r600;
	ld.const.u32 	%r602, [d_roundKeys+108];
	xor.b32  	%r603, %r601, %r602;
	shr.u32 	%r604, %r540, 22;
	and.b32  	%r605, %r604, 1020;
	add.s32 	%r606, %r98, %r605;
	ld.shared.u32 	%r607, [%r606];
	shr.u32 	%r608, %r561, 14;
	and.b32  	%r609, %r608, 1020;
	add.s32 	%r610, %r103, %r609;
	ld.shared.u32 	%r611, [%r610];
	xor.b32  	%r612, %r611, %r607;
	shr.u32 	%r613, %r582, 6;
	and.b32  	%r614, %r613, 1020;
	add.s32 	%r615, %r109, %r614;
	ld.shared.u32 	%r616, [%r615];
	xor.b32  	%r617, %r612, %r616;
	shl.b32 	%r618, %r603, 2;
	and.b32  	%r619, %r618, 1020;
	add.s32 	%r620, %r115, %r619;
	ld.shared.u32 	%r621, [%r620];
	xor.b32  	%r622, %r617, %r621;
	ld.const.u32 	%r623, [d_roundKeys+112];
	xor.b32  	%r624, %r622, %r623;
	shr.u32 	%r625, %r561, 22;
	and.b32  	%r626, %r625, 1020;
	add.s32 	%r627, %r98, %r626;
	ld.shared.u32 	%r628, [%r627];
	shr.u32 	%r629, %r582, 14;
	and.b32  	%r630, %r629, 1020;
	add.s32 	%r631, %r103, %r630;
	ld.shared.u32 	%r632, [%r631];
	xor.b32  	%r633, %r632, %r628;
	shr.u32 	%r634, %r603, 6;
	and.b32  	%r635, %r634, 1020;
	add.s32 	%r636, %r109, %r635;
	ld.shared.u32 	%r637, [%r636];
	xor.b32  	%r638, %r633, %r637;
	shl.b32 	%r639, %r540, 2;
	and.b32  	%r640, %r639, 1020;
	add.s32 	%r641, %r115, %r640;
	ld.shared.u32 	%r642, [%r641];
	xor.b32  	%r643, %r638, %r642;
	ld.const.u32 	%r644, [d_roundKeys+116];
	xor.b32  	%r645, %r643, %r644;
	shr.u32 	%r646, %r582, 22;
	and.b32  	%r647, %r646, 1020;
	add.s32 	%r648, %r98, %r647;
	ld.shared.u32 	%r649, [%r648];
	shr.u32 	%r650, %r603, 14;
	and.b32  	%r651, %r650, 1020;
	add.s32 	%r652, %r103, %r651;
	ld.shared.u32 	%r653, [%r652];
	xor.b32  	%r654, %r653, %r649;
	shr.u32 	%r655, %r540, 6;
	and.b32  	%r656, %r655, 1020;
	add.s32 	%r657, %r109, %r656;
	ld.shared.u32 	%r658, [%r657];
	xor.b32  	%r659, %r654, %r658;
	shl.b32 	%r660, %r561, 2;
	and.b32  	%r661, %r660, 1020;
	add.s32 	%r662, %r115, %r661;
	ld.shared.u32 	%r663, [%r662];
	xor.b32  	%r664, %r659, %r663;
	ld.const.u32 	%r665, [d_roundKeys+120];
	xor.b32  	%r666, %r664, %r665;
	shr.u32 	%r667, %r603, 22;
	and.b32  	%r668, %r667, 1020;
	add.s32 	%r669, %r98, %r668;
	ld.shared.u32 	%r670, [%r669];
	shr.u32 	%r671, %r540, 14;
	and.b32  	%r672, %r671, 1020;
	add.s32 	%r673, %r103, %r672;
	ld.shared.u32 	%r674, [%r673];
	xor.b32  	%r675, %r674, %r670;
	shr.u32 	%r676, %r561, 6;
	and.b32  	%r677, %r676, 1020;
	add.s32 	%r678, %r109, %r677;
	ld.shared.u32 	%r679, [%r678];
	xor.b32  	%r680, %r675, %r679;
	shl.b32 	%r681, %r582, 2;
	and.b32  	%r682, %r681, 1020;
	add.s32 	%r683, %r115, %r682;
	ld.shared.u32 	%r684, [%r683];
	xor.b32  	%r685, %r680, %r684;
	ld.const.u32 	%r686, [d_roundKeys+124];
	xor.b32  	%r687, %r685, %r686;
	shr.u32 	%r688, %r624, 22;
	and.b32  	%r689, %r688, 1020;
	add.s32 	%r690, %r98, %r689;
	ld.shared.u32 	%r691, [%r690];
	shr.u32 	%r692, %r645, 14;
	and.b32  	%r693, %r692, 1020;
	add.s32 	%r694, %r103, %r693;
	ld.shared.u32 	%r695, [%r694];
	xor.b32  	%r696, %r695, %r691;
	shr.u32 	%r697, %r666, 6;
	and.b32  	%r698, %r697, 1020;
	add.s32 	%r699, %r109, %r698;
	ld.shared.u32 	%r700, [%r699];
	xor.b32  	%r701, %r696, %r700;
	shl.b32 	%r702, %r687, 2;
	and.b32  	%r703, %r702, 1020;
	add.s32 	%r704, %r115, %r703;
	ld.shared.u32 	%r705, [%r704];
	xor.b32  	%r706, %r701, %r705;
	ld.const.u32 	%r707, [d_roundKeys+128];
	xor.b32  	%r708, %r706, %r707;
	shr.u32 	%r709, %r645, 22;
	and.b32  	%r710, %r709, 1020;
	add.s32 	%r711, %r98, %r710;
	ld.shared.u32 	%r712, [%r711];
	shr.u32 	%r713, %r666, 14;
	and.b32  	%r714, %r713, 1020;
	add.s32 	%r715, %r103, %r714;
	ld.shared.u32 	%r716, [%r715];
	xor.b32  	%r717, %r716, %r712;
	shr.u32 	%r718, %r687, 6;
	and.b32  	%r719, %r718, 1020;
	add.s32 	%r720, %r109, %r719;
	ld.shared.u32 	%r721, [%r720];
	xor.b32  	%r722, %r717, %r721;
	shl.b32 	%r723, %r624, 2;
	and.b32  	%r724, %r723, 1020;
	add.s32 	%r725, %r115, %r724;
	ld.shared.u32 	%r726, [%r725];
	xor.b32  	%r727, %r722, %r726;
	ld.const.u32 	%r728, [d_roundKeys+132];
	xor.b32  	%r729, %r727, %r728;
	shr.u32 	%r730, %r666, 22;
	and.b32  	%r731, %r730, 1020;
	add.s32 	%r732, %r98, %r731;
	ld.shared.u32 	%r733, [%r732];
	shr.u32 	%r734, %r687, 14;
	and.b32  	%r735, %r734, 1020;
	add.s32 	%r736, %r103, %r735;
	ld.shared.u32 	%r737, [%r736];
	xor.b32  	%r738, %r737, %r733;
	shr.u32 	%r739, %r624, 6;
	and.b32  	%r740, %r739, 1020;
	add.s32 	%r741, %r109, %r740;
	ld.shared.u32 	%r742, [%r741];
	xor.b32  	%r743, %r738, %r742;
	shl.b32 	%r744, %r645, 2;
	and.b32  	%r745, %r744, 1020;
	add.s32 	%r746, %r115, %r745;
	ld.shared.u32 	%r747, [%r746];
	xor.b32  	%r748, %r743, %r747;
	ld.const.u32 	%r749, [d_roundKeys+136];
	xor.b32  	%r750, %r748, %r749;
	shr.u32 	%r751, %r687, 22;
	and.b32  	%r752, %r751, 1020;
	add.s32 	%r753, %r98, %r752;
	ld.shared.u32 	%r754, [%r753];
	shr.u32 	%r755, %r624, 14;
	and.b32  	%r756, %r755, 1020;
	add.s32 	%r757, %r103, %r756;
	ld.shared.u32 	%r758, [%r757];
	xor.b32  	%r759, %r758, %r754;
	shr.u32 	%r760, %r645, 6;
	and.b32  	%r761, %r760, 1020;
	add.s32 	%r762, %r109, %r761;
	ld.shared.u32 	%r763, [%r762];
	xor.b32  	%r764, %r759, %r763;
	shl.b32 	%r765, %r666, 2;
	and.b32  	%r766, %r765, 1020;
	add.s32 	%r767, %r115, %r766;
	ld.shared.u32 	%r768, [%r767];
	xor.b32  	%r769, %r764, %r768;
	ld.const.u32 	%r770, [d_roundKeys+140];
	xor.b32  	%r771, %r769, %r770;
	shr.u32 	%r772, %r708, 22;
	and.b32  	%r773, %r772, 1020;
	add.s32 	%r774, %r98, %r773;
	ld.shared.u32 	%r775, [%r774];
	shr.u32 	%r776, %r729, 14;
	and.b32  	%r777, %r776, 1020;
	add.s32 	%r778, %r103, %r777;
	ld.shared.u32 	%r779, [%r778];
	xor.b32  	%r780, %r779, %r775;
	shr.u32 	%r781, %r750, 6;
	and.b32  	%r782, %r781, 1020;
	add.s32 	%r783, %r109, %r782;
	ld.shared.u32 	%r784, [%r783];
	xor.b32  	%r785, %r780, %r784;
	shl.b32 	%r786, %r771, 2;
	and.b32  	%r787, %r786, 1020;
	add.s32 	%r788, %r115, %r787;
	ld.shared.u32 	%r789, [%r788];
	xor.b32  	%r790, %r785, %r789;
	ld.const.u32 	%r791, [d_roundKeys+144];
	xor.b32  	%r792, %r790, %r791;
	shr.u32 	%r793, %r729, 22;
	and.b32  	%r794, %r793, 1020;
	add.s32 	%r795, %r98, %r794;
	ld.shared.u32 	%r796, [%r795];
	shr.u32 	%r797, %r750, 14;
	and.b32  	%r798, %r797, 1020;
	add.s32 	%r799, %r103, %r798;
	ld.shared.u32 	%r800, [%r799];
	xor.b32  	%r801, %r800, %r796;
	shr.u32 	%r802, %r771, 6;
	and.b32  	%r803, %r802, 1020;
	add.s32 	%r804, %r109, %r803;
	ld.shared.u32 	%r805, [%r804];
	xor.b32  	%r806, %r801, %r805;
	shl.b32 	%r807, %r708, 2;
	and.b32  	%r808, %r807, 1020;
	add.s32 	%r809, %r115, %r808;
	ld.shared.u32 	%r810, [%r809];
	xor.b32  	%r811, %r806, %r810;
	ld.const.u32 	%r812, [d_roundKeys+148];
	xor.b32  	%r813, %r811, %r812;
	shr.u32 	%r814, %r750, 22;
	and.b32  	%r815, %r814, 1020;
	add.s32 	%r816, %r98, %r815;
	ld.shared.u32 	%r817, [%r816];
	shr.u32 	%r818, %r771, 14;
	and.b32  	%r819, %r818, 1020;
	add.s32 	%r820, %r103, %r819;
	ld.shared.u32 	%r821, [%r820];
	xor.b32  	%r822, %r821, %r817;
	shr.u32 	%r823, %r708, 6;
	and.b32  	%r824, %r823, 1020;
	add.s32 	%r825, %r109, %r824;
	ld.shared.u32 	%r826, [%r825];
	xor.b32  	%r827, %r822, %r826;
	shl.b32 	%r828, %r729, 2;
	and.b32  	%r829, %r828, 1020;
	add.s32 	%r830, %r115, %r829;
	ld.shared.u32 	%r831, [%r830];
	xor.b32  	%r832, %r827, %r831;
	ld.const.u32 	%r833, [d_roundKeys+152];
	xor.b32  	%r834, %r832, %r833;
	shr.u32 	%r835, %r771, 22;
	and.b32  	%r836, %r835, 1020;
	add.s32 	%r837, %r98, %r836;
	ld.shared.u32 	%r838, [%r837];
	shr.u32 	%r839, %r708, 14;
	and.b32  	%r840, %r839, 1020;
	add.s32 	%r841, %r103, %r840;
	ld.shared.u32 	%r842, [%r841];
	xor.b32  	%r843, %r842, %r838;
	shr.u32 	%r844, %r729, 6;
	and.b32  	%r845, %r844, 1020;
	add.s32 	%r846, %r109, %r845;
	ld.shared.u32 	%r847, [%r846];
	xor.b32  	%r848, %r843, %r847;
	shl.b32 	%r849, %r750, 2;
	and.b32  	%r850, %r849, 1020;
	add.s32 	%r851, %r115, %r850;
	ld.shared.u32 	%r852, [%r851];
	xor.b32  	%r853, %r848, %r852;
	ld.const.u32 	%r854, [d_roundKeys+156];
	xor.b32  	%r855, %r853, %r854;
	shr.u32 	%r856, %r792, 24;
	mov.u32 	%r857, _ZZ18aes128_ecb_encryptPKhPhmE7sh_sbox;
	add.s32 	%r858, %r857, %r856;
	ld.shared.u8 	%r859, [%r858];
	shl.b32 	%r860, %r859, 24;
	shr.u32 	%r861, %r813, 16;
	and.b32  	%r862, %r861, 255;
	add.s32 	%r863, %r857, %r862;
	ld.shared.u8 	%r864, [%r863];
	shl.b32 	%r865, %r864, 16;
	or.b32  	%r866, %r865, %r860;
	shr.u32 	%r867, %r834, 8;
	and.b32  	%r868, %r867, 255;
	add.s32 	%r869, %r857, %r868;
	ld.shared.u8 	%rs6, [%r869];
	mul.wide.u16 	%r870, %rs6, 256;
	or.b32  	%r871, %r866, %r870;
	and.b32  	%r872, %r855, 255;
	add.s32 	%r873, %r857, %r872;
	ld.shared.u8 	%r874, [%r873];
	or.b32  	%r875, %r871, %r874;
	shr.u32 	%r876, %r813, 24;
	add.s32 	%r877, %r857, %r876;
	ld.shared.u8 	%r878, [%r877];
	shl.b32 	%r879, %r878, 24;
	shr.u32 	%r880, %r834, 16;
	and.b32  	%r881, %r880, 255;
	add.s32 	%r882, %r857, %r881;
	ld.shared.u8 	%r883, [%r882];
	shl.b32 	%r884, %r883, 16;
	or.b32  	%r885, %r884, %r879;
	shr.u32 	%r886, %r855, 8;
	and.b32  	%r887, %r886, 255;
	add.s32 	%r888, %r857, %r887;
	ld.shared.u8 	%rs7, [%r888];
	mul.wide.u16 	%r889, %rs7, 256;
	or.b32  	%r890, %r885, %r889;
	and.b32  	%r891, %r792, 255;
	add.s32 	%r892, %r857, %r891;
	ld.shared.u8 	%r893, [%r892];
	or.b32  	%r894, %r890, %r893;
	shr.u32 	%r895, %r834, 24;
	add.s32 	%r896, %r857, %r895;
	ld.shared.u8 	%r897, [%r896];
	shl.b32 	%r898, %r897, 24;
	shr.u32 	%r899, %r855, 16;
	and.b32  	%r900, %r899, 255;
	add.s32 	%r901, %r857, %r900;
	ld.shared.u8 	%r902, [%r901];
	shl.b32 	%r903, %r902, 16;
	or.b32  	%r904, %r903, %r898;
	shr.u32 	%r905, %r792, 8;
	and.b32  	%r906, %r905, 255;
	add.s32 	%r907, %r857, %r906;
	ld.shared.u8 	%rs8, [%r907];
	mul.wide.u16 	%r908, %rs8, 256;
	or.b32  	%r909, %r904, %r908;
	and.b32  	%r910, %r813, 255;
	add.s32 	%r911, %r857, %r910;
	ld.shared.u8 	%r912, [%r911];
	or.b32  	%r913, %r909, %r912;
	shr.u32 	%r914, %r855, 24;
	add.s32 	%r915, %r857, %r914;
	ld.shared.u8 	%r916, [%r915];
	shl.b32 	%r917, %r916, 24;
	shr.u32 	%r918, %r792, 16;
	and.b32  	%r919, %r918, 255;
	add.s32 	%r920, %r857, %r919;
	ld.shared.u8 	%r921, [%r920];
	shl.b32 	%r922, %r921, 16;
	or.b32  	%r923, %r922, %r917;
	shr.u32 	%r924, %r813, 8;
	and.b32  	%r925, %r924, 255;
	add.s32 	%r926, %r857, %r925;
	ld.shared.u8 	%rs9, [%r926];
	mul.wide.u16 	%r927, %rs9, 256;
	or.b32  	%r928, %r923, %r927;
	and.b32  	%r929, %r834, 255;
	add.s32 	%r930, %r857, %r929;
	ld.shared.u8 	%r931, [%r930];
	or.b32  	%r932, %r928, %r931;
	ld.const.u32 	%r933, [d_roundKeys+160];
	xor.b32  	%r934, %r933, %r875;
	ld.const.u32 	%r935, [d_roundKeys+164];
	xor.b32  	%r936, %r935, %r894;
	ld.const.u32 	%r937, [d_roundKeys+168];
	xor.b32  	%r938, %r937, %r913;
	ld.const.u32 	%r939, [d_roundKeys+172];
	xor.b32  	%r940, %r939, %r932;
	cvta.to.global.u64 	%rd59, %rd10;
	add.s64 	%rd60, %rd59, %rd57;
	st.global.v4.u32 	[%rd60], {%r934, %r936, %r938, %r940};
$L__BB0_9:
	ret;

}
	// .globl	_Z18aes128_ecb_decryptPKhPhm
.visible .entry _Z18aes128_ecb_decryptPKhPhm(
	.param .u64 .ptr .align 1 _Z18aes128_ecb_decryptPKhPhm_param_0,
	.param .u64 .ptr .align 1 _Z18aes128_ecb_decryptPKhPhm_param_1,
	.param .u64 _Z18aes128_ecb_decryptPKhPhm_param_2
)
{
	.reg .pred 	%p<2>;
	.reg .b16 	%rs<5>;
	.reg .b32 	%r<553>;
	.reg .b64 	%rd<443>;

	ld.param.u64 	%rd2, [_Z18aes128_ecb_decryptPKhPhm_param_0];
	ld.param.u64 	%rd3, [_Z18aes128_ecb_decryptPKhPhm_param_1];
	ld.param.u64 	%rd4, [_Z18aes128_ecb_decryptPKhPhm_param_2];
	mov.u32 	%r1, %ctaid.x;
	mov.u32 	%r2, %ntid.x;
	mov.u32 	%r3, %tid.x;
	mad.lo.s32 	%r4, %r1, %r2, %r3;
	cvt.u64.u32 	%rd1, %r4;
	setp.le.u64 	%p1, %rd4, %rd1;
	@%p1 bra 	$L__BB1_2;
	cvta.to.global.u64 	%rd5, %rd3;
	cvta.to.global.u64 	%rd6, %rd2;
	shl.b64 	%rd7, %rd1, 4;
	add.s64 	%rd8, %rd6, %rd7;
	ld.global.v4.u32 	{%r5, %r6, %r7, %r8}, [%rd8];
	ld.const.u32 	%r9, [d_roundKeys+160];
	xor.b32  	%r10, %r9, %r5;
	ld.const.u32 	%r11, [d_roundKeys+164];
	xor.b32  	%r12, %r11, %r6;
	ld.const.u32 	%r13, [d_roundKeys+168];
	xor.b32  	%r14, %r13, %r7;
	ld.const.u32 	%r15, [d_roundKeys+172];
	xor.b32  	%r16, %r15, %r8;
	shl.b32 	%r17, %r10, 2;
	cvt.u64.u32 	%rd9, %r17;
	and.b64  	%rd10, %rd9, 1020;
	mov.u64 	%rd11, d_U0;
	add.s64 	%rd12, %rd11, %rd10;
	ld.const.u32 	%r18, [%rd12];
	shr.u32 	%r19, %r16, 6;
	cvt.u64.u32 	%rd13, %r19;
	and.b64  	%rd14, %rd13, 1020;
	mov.u64 	%rd15, d_U1;
	add.s64 	%rd16, %rd15, %rd14;
	ld.const.u32 	%r20, [%rd16];
	xor.b32  	%r21, %r20, %r18;
	shr.u32 	%r22, %r14, 14;
	cvt.u64.u32 	%rd17, %r22;
	and.b64  	%rd18, %rd17, 1020;
	mov.u64 	%rd19, d_U2;
	add.s64 	%rd20, %rd19, %rd18;
	ld.const.u32 	%r23, [%rd20];
	xor.b32  	%r24, %r21, %r23;
	shr.u32 	%r25, %r12, 24;
	mul.wide.u32 	%rd21, %r25, 4;
	mov.u64 	%rd22, d_U3;
	add.s64 	%rd23, %rd22, %rd21;
	ld.const.u32 	%r26, [%rd23];
	xor.b32  	%r27, %r24, %r26;
	ld.const.u32 	%r28, [d_roundKeys+144];
	xor.b32  	%r29, %r27, %r28;
	shl.b32 	%r30, %r12, 2;
	cvt.u64.u32 	%rd24, %r30;
	and.b64  	%rd25, %rd24, 1020;
	add.s64 	%rd26, %rd11, %rd25;
	ld.const.u32 	%r31, [%rd26];
	shr.u32 	%r32, %r10, 6;
	cvt.u64.u32 	%rd27, %r32;
	and.b64  	%rd28, %rd27, 1020;
	add.s64 	%rd29, %rd15, %rd28;
	ld.const.u32 	%r33, [%rd29];
	xor.b32  	%r34, %r33, %r31;
	shr.u32 	%r35, %r16, 14;
	cvt.u64.u32 	%rd30, %r35;
	and.b64  	%rd31, %rd30, 1020;
	add.s64 	%rd32, %rd19, %rd31;
	ld.const.u32 	%r36, [%rd32];
	xor.b32  	%r37, %r34, %r36;
	shr.u32 	%r38, %r14, 24;
	mul.wide.u32 	%rd33, %r38, 4;
	add.s64 	%rd34, %rd22, %rd33;
	ld.const.u32 	%r39, [%rd34];
	xor.b32  	%r40, %r37, %r39;
	ld.const.u32 	%r41, [d_roundKeys+148];
	xor.b32  	%r42, %r40, %r41;
	shl.b32 	%r43, %r14, 2;
	cvt.u64.u32 	%rd35, %r43;
	and.b64  	%rd36, %rd35, 1020;
	add.s64 	%rd37, %rd11, %rd36;
	ld.const.u32 	%r44, [%rd37];
	shr.u32 	%r45, %r12, 6;
	cvt.u64.u32 	%rd38, %r45;
	and.b64  	%rd39, %rd38, 1020;
	add.s64 	%rd40, %rd15, %rd39;
	ld.const.u32 	%r46, [%rd40];
	xor.b32  	%r47, %r46, %r44;
	shr.u32 	%r48, %r10, 14;
	cvt.u64.u32 	%rd41, %r48;
	and.b64  	%rd42, %rd41, 1020;
	add.s64 	%rd43, %rd19, %rd42;
	ld.const.u32 	%r49, [%rd43];
	xor.b32  	%r50, %r47, %r49;
	shr.u32 	%r51, %r16, 24;
	mul.wide.u32 	%rd44, %r51, 4;
	add.s64 	%rd45, %rd22, %rd44;
	ld.const.u32 	%r52, [%rd45];
	xor.b32  	%r53, %r50, %r52;
	ld.const.u32 	%r54, [d_roundKeys+152];
	xor.b32  	%r55, %r53, %r54;
	shl.b32 	%r56, %r16, 2;
	cvt.u64.u32 	%rd46, %r56;
	and.b64  	%rd47, %rd46, 1020;
	add.s64 	%rd48, %rd11, %rd47;
	ld.const.u32 	%r57, [%rd48];
	shr.u32 	%r58, %r14, 6;
	cvt.u64.u32 	%rd49, %r58;
	and.b64  	%rd50, %rd49, 1020;
	add.s64 	%rd51, %rd15, %rd50;
	ld.const.u32 	%r59, [%rd51];
	xor.b32  	%r60, %r59, %r57;
	shr.u32 	%r61, %r12, 14;
	cvt.u64.u32 	%rd52, %r61;
	and.b64  	%rd53, %rd52, 1020;
	add.s64 	%rd54, %rd19, %rd53;
	ld.const.u32 	%r62, [%rd54];
	xor.b32  	%r63, %r60, %r62;
	shr.u32 	%r64, %r10, 24;
	mul.wide.u32 	%rd55, %r64, 4;
	add.s64 	%rd56, %rd22, %rd55;
	ld.const.u32 	%r65, [%rd56];
	xor.b32  	%r66, %r63, %r65;
	ld.const.u32 	%r67, [d_roundKeys+156];
	xor.b32  	%r68, %r66, %r67;
	shl.b32 	%r69, %r29, 2;
	cvt.u64.u32 	%rd57, %r69;
	and.b64  	%rd58, %rd57, 1020;
	add.s64 	%rd59, %rd11, %rd58;
	ld.const.u32 	%r70, [%rd59];
	shr.u32 	%r71, %r68, 6;
	cvt.u64.u32 	%rd60, %r71;
	and.b64  	%rd61, %rd60, 1020;
	add.s64 	%rd62, %rd15, %rd61;
	ld.const.u32 	%r72, [%rd62];
	xor.b32  	%r73, %r72, %r70;
	shr.u32 	%r74, %r55, 14;
	cvt.u64.u32 	%rd63, %r74;
	and.b64  	%rd64, %rd63, 1020;
	add.s64 	%rd65, %rd19, %rd64;
	ld.const.u32 	%r75, [%rd65];
	xor.b32  	%r76, %r73, %r75;
	shr.u32 	%r77, %r42, 24;
	mul.wide.u32 	%rd66, %r77, 4;
	add.s64 	%rd67, %rd22, %rd66;
	ld.const.u32 	%r78, [%rd67];
	xor.b32  	%r79, %r76, %r78;
	ld.const.u32 	%r80, [d_roundKeys+128];
	xor.b32  	%r81, %r79, %r80;
	shl.b32 	%r82, %r42, 2;
	cvt.u64.u32 	%rd68, %r82;
	and.b64  	%rd69, %rd68, 1020;
	add.s64 	%rd70, %rd11, %rd69;
	ld.const.u32 	%r83, [%rd70];
	shr.u32 	%r84, %r29, 6;
	cvt.u64.u32 	%rd71, %r84;
	and.b64  	%rd72, %rd71, 1020;
	add.s64 	%rd73, %rd15, %rd72;
	ld.const.u32 	%r85, [%rd73];
	xor.b32  	%r86, %r85, %r83;
	shr.u32 	%r87, %r68, 14;
	cvt.u64.u32 	%rd74, %r87;
	and.b64  	%rd75, %rd74, 1020;
	add.s64 	%rd76, %rd19, %rd75;
	ld.const.u32 	%r88, [%rd76];
	xor.b32  	%r89, %r86, %r88;
	shr.u32 	%r90, %r55, 24;
	mul.wide.u32 	%rd77, %r90, 4;
	add.s64 	%rd78, %rd22, %rd77;
	ld.const.u32 	%r91, [%rd78];
	xor.b32  	%r92, %r89, %r91;
	ld.const.u32 	%r93, [d_roundKeys+132];
	xor.b32  	%r94, %r92, %r93;
	shl.b32 	%r95, %r55, 2;
	cvt.u64.u32 	%rd79, %r95;
	and.b64  	%rd80, %rd79, 1020;
	add.s64 	%rd81, %rd11, %rd80;
	ld.const.u32 	%r96, [%rd81];
	shr.u32 	%r97, %r42, 6;
	cvt.u64.u32 	%rd82, %r97;
	and.b64  	%rd83, %rd82, 1020;
	add.s64 	%rd84, %rd15, %rd83;
	ld.const.u32 	%r98, [%rd84];
	xor.b32  	%r99, %r98, %r96;
	shr.u32 	%r100, %r29, 14;
	cvt.u64.u32 	%rd85, %r100;
	and.b64  	%rd86, %rd85, 1020;
	add.s64 	%rd87, %rd19, %rd86;
	ld.const.u32 	%r101, [%rd87];
	xor.b32  	%r102, %r99, %r101;
	shr.u32 	%r103, %r68, 24;
	mul.wide.u32 	%rd88, %r103, 4;
	add.s64 	%rd89, %rd22, %rd88;
	ld.const.u32 	%r104, [%rd89];
	xor.b32  	%r105, %r102, %r104;
	ld.const.u32 	%r106, [d_roundKeys+136];
	xor.b32  	%r107, %r105, %r106;
	shl.b32 	%r108, %r68, 2;
	cvt.u64.u32 	%rd90, %r108;
	and.b64  	%rd91, %rd90, 1020;
	add.s64 	%rd92, %rd11, %rd91;
	ld.const.u32 	%r109, [%rd92];
	shr.u32 	%r110, %r55, 6;
	cvt.u64.u32 	%rd93, %r110;
	and.b64  	%rd94, %rd93, 1020;
	add.s64 	%rd95, %rd15, %rd94;
	ld.const.u32 	%r111, [%rd95];
	xor.b32  	%r112, %r111, %r109;
	shr.u32 	%r113, %r42, 14;
	cvt.u64.u32 	%rd96, %r113;
	and.b64  	%rd97, %rd96, 1020;
	add.s64 	%rd98, %rd19, %rd97;
	ld.const.u32 	%r114, [%rd98];
	xor.b32  	%r115, %r112, %r114;
	shr.u32 	%r116, %r29, 24;
	mul.wide.u32 	%rd99, %r116, 4;
	add.s64 	%rd100, %rd22, %rd99;
	ld.const.u32 	%r117, [%rd100];
	xor.b32  	%r118, %r115, %r117;
	ld.const.u32 	%r119, [d_roundKeys+140];
	xor.b32  	%r120, %r118, %r119;
	shl.b32 	%r121, %r81, 2;
	cvt.u64.u32 	%rd101, %r121;
	and.b64  	%rd102, %rd101, 1020;
	add.s64 	%rd103, %rd11, %rd102;
	ld.const.u32 	%r122, [%rd103];
	shr.u32 	%r123, %r120, 6;
	cvt.u64.u32 	%rd104, %r123;
	and.b64  	%rd105, %rd104, 1020;
	add.s64 	%rd106, %rd15, %rd105;
	ld.const.u32 	%r124, [%rd106];
	xor.b32  	%r125, %r124, %r122;
	shr.u32 	%r126, %r107, 14;
	cvt.u64.u32 	%rd107, %r126;
	and.b64  	%rd108, %rd107, 1020;
	add.s64 	%rd109, %rd19, %rd108;
	ld.const.u32 	%r127, [%rd109];
	xor.b32  	%r128, %r125, %r127;
	shr.u32 	%r129, %r94, 24;
	mul.wide.u32 	%rd110, %r129, 4;
	add.s64 	%rd111, %rd22, %rd110;
	ld.const.u32 	%r130, [%rd111];
	xor.b32  	%r131, %r128, %r130;
	ld.const.u32 	%r132, [d_roundKeys+112];
	xor.b32  	%r133, %r131, %r132;
	shl.b32 	%r134, %r94, 2;
	cvt.u64.u32 	%rd112, %r134;
	and.b64  	%rd113, %rd112, 1020;
	add.s64 	%rd114, %rd11, %rd113;
	ld.const.u32 	%r135, [%rd114];
	shr.u32 	%r136, %r81, 6;
	cvt.u64.u32 	%rd115, %r136;
	and.b64  	%rd116, %rd115, 1020;
	add.s64 	%rd117, %rd15, %rd116;
	ld.const.u32 	%r137, [%rd117];
	xor.b32  	%r138, %r137, %r135;
	shr.u32 	%r139, %r120, 14;
	cvt.u64.u32 	%rd118, %r139;
	and.b64  	%rd119, %rd118, 1020;
	add.s64 	%rd120, %rd19, %rd119;
	ld.const.u32 	%r140, [%rd120];
	xor.b32  	%r141, %r138, %r140;
	shr.u32 	%r142, %r107, 24;
	mul.wide.u32 	%rd121, %r142, 4;
	add.s64 	%rd122, %rd22, %rd121;
	ld.const.u32 	%r143, [%rd122];
	xor.b32  	%r144, %r141, %r143;
	ld.const.u32 	%r145, [d_roundKeys+116];
	xor.b32  	%r146, %r144, %r145;
	shl.b32 	%r147, %r107, 2;
	cvt.u64.u32 	%rd123, %r147;
	and.b64  	%rd124, %rd123, 1020;
	add.s64 	%rd125, %rd11, %rd124;
	ld.const.u32 	%r148, [%rd125];
	shr.u32 	%r149, %r94, 6;
	cvt.u64.u32 	%rd126, %r149;
	and.b64  	%rd127, %rd126, 1020;
	add.s64 	%rd128, %rd15, %rd127;
	ld.const.u32 	%r150, [%rd128];
	xor.b32  	%r151, %r150, %r148;
	shr.u32 	%r152, %r81, 14;
	cvt.u64.u32 	%rd129, %r152;
	and.b64  	%rd130, %rd129, 1020;
	add.s64 	%rd131, %rd19, %rd130;
	ld.const.u32 	%r153, [%rd131];
	xor.b32  	%r154, %r151, %r153;
	shr.u32 	%r155, %r120, 24;
	mul.wide.u32 	%rd132, %r155, 4;
	add.s64 	%rd133, %rd22, %rd132;
	ld.const.u32 	%r156, [%rd133];
	xor.b32  	%r157, %r154, %r156;
	ld.const.u32 	%r158, [d_roundKeys+120];
	xor.b32  	%r159, %r157, %r158;
	shl.b32 	%r160, %r120, 2;
	cvt.u64.u32 	%rd134, %r160;
	and.b64  	%rd135, %rd134, 1020;
	add.s64 	%rd136, %rd11, %rd135;
	ld.const.u32 	%r161, [%rd136];
	shr.u32 	%r162, %r107, 6;
	cvt.u64.u32 	%rd137, %r162;
	and.b64  	%rd138, %rd137, 1020;
	add.s64 	%rd139, %rd15, %rd138;
	ld.const.u32 	%r163, [%rd139];
	xor.b32  	%r164, %r163, %r161;
	shr.u32 	%r165, %r94, 14;
	cvt.u64.u32 	%rd140, %r165;
	and.b64  	%rd141, %rd140, 1020;
	add.s64 	%rd142, %rd19, %rd141;
	ld.const.u32 	%r166, [%rd142];
	xor.b32  	%r167, %r164, %r166;
	shr.u32 	%r168, %r81, 24;
	mul.wide.u32 	%rd143, %r168, 4;
	add.s64 	%rd144, %rd22, %rd143;
	ld.const.u32 	%r169, [%rd144];
	xor.b32  	%r170, %r167, %r169;
	ld.const.u32 	%r171, [d_roundKeys+124];
	xor.b32  	%r172, %r170, %r171;
	shl.b32 	%r173, %r133, 2;
	cvt.u64.u32 	%rd145, %r173;
	and.b64  	%rd146, %rd145, 1020;
	add.s64 	%rd147, %rd11, %rd146;
	ld.const.u32 	%r174, [%rd147];
	shr.u32 	%r175, %r172, 6;
	cvt.u64.u32 	%rd148, %r175;
	and.b64  	%rd149, %rd148, 1020;
	add.s64 	%rd150, %rd15, %rd149;
	ld.const.u32 	%r176, [%rd150];
	xor.b32  	%r177, %r176, %r174;
	shr.u32 	%r178, %r159, 14;
	cvt.u64.u32 	%rd151, %r178;
	and.b64  	%rd152, %rd151, 1020;
	add.s64 	%rd153, %rd19, %rd152;
	ld.const.u32 	%r179, [%rd153];
	xor.b32  	%r180, %r177, %r179;
	shr.u32 	%r181, %r146, 24;
	mul.wide.u32 	%rd154, %r181, 4;
	add.s64 	%rd155, %rd22, %rd154;
	ld.const.u32 	%r182, [%rd155];
	xor.b32  	%r183, %r180, %r182;
	ld.const.u32 	%r184, [d_roundKeys+96];
	xor.b32  	%r185, %r183, %r184;
	shl.b32 	%r186, %r146, 2;
	cvt.u64.u32 	%rd156, %r186;
	and.b64  	%rd157, %rd156, 1020;
	add.s64 	%rd158, %rd11, %rd157;
	ld.const.u32 	%r187, [%rd158];
	shr.u32 	%r188, %r133, 6;
	cvt.u64.u32 	%rd159, %r188;
	and.b64  	%rd160, %rd159, 1020;
	add.s64 	%rd161, %rd15, %rd160;
	ld.const.u32 	%r189, [%rd161];
	xor.b32  	%r190, %r189, %r187;
	shr.u32 	%r191, %r172, 14;
	cvt.u64.u32 	%rd162, %r191;
	and.b64  	%rd163, %rd162, 1020;
	add.s64 	%rd164, %rd19, %rd163;
	ld.const.u32 	%r192, [%rd164];
	xor.b32  	%r193, %r190, %r192;
	shr.u32 	%r194, %r159, 24;
	mul.wide.u32 	%rd165, %r194, 4;
	add.s64 	%rd166, %rd22, %rd165;
	ld.const.u32 	%r195, [%rd166];
	xor.b32  	%r196, %r193, %r195;
	ld.const.u32 	%r197, [d_roundKeys+100];
	xor.b32  	%r198, %r196, %r197;
	shl.b32 	%r199, %r159, 2;
	cvt.u64.u32 	%rd167, %r199;
	and.b64  	%rd168, %rd167, 1020;
	add.s64 	%rd169, %rd11, %rd168;
	ld.const.u32 	%r200, [%rd169];
	shr.u32 	%r201, %r146, 6;
	cvt.u64.u32 	%rd170, %r201;
	and.b64  	%rd171, %rd170, 1020;
	add.s64 	%rd172, %rd15, %rd171;
	ld.const.u32 	%r202, [%rd172];
	xor.b32  	%r203, %r202, %r200;
	shr.u32 	%r204, %r133, 14;
	cvt.u64.u32 	%rd173, %r204;
	and.b64  	%rd174, %rd173, 1020;
	add.s64 	%rd175, %rd19, %rd174;
	ld.const.u32 	%r205, [%rd175];
	xor.b32  	%r206, %r203, %r205;
	shr.u32 	%r207, %r172, 24;
	mul.wide.u32 	%rd176, %r207, 4;
	add.s64 	%rd177, %rd22, %rd176;
	ld.const.u32 	%r208, [%rd177];
	xor.b32  	%r209, %r206, %r208;
	ld.const.u32 	%r210, [d_roundKeys+104];
	xor.b32  	%r211, %r209, %r210;
	shl.b32 	%r212, %r172, 2;
	cvt.u64.u32 	%rd178, %r212;
	and.b64  	%rd179, %rd178, 1020;
	add.s64 	%rd180, %rd11, %rd179;
	ld.const.u32 	%r213, [%rd180];
	shr.u32 	%r214, %r159, 6;
	cvt.u64.u32 	%rd181, %r214;
	and.b64  	%rd182, %rd181, 1020;
	add.s64 	%rd183, %rd15, %rd182;
	ld.const.u32 	%r215, [%rd183];
	xor.b32  	%r216, %r215, %r213;
	shr.u32 	%r217, %r146, 14;
	cvt.u64.u32 	%rd184, %r217;
	and.b64  	%rd185, %rd184, 1020;
	add.s64 	%rd186, %rd19, %rd185;
	ld.const.u32 	%r218, [%rd186];
	xor.b32  	%r219, %r216, %r218;
	shr.u32 	%r220, %r133, 24;
	mul.wide.u32 	%rd187, %r220, 4;
	add.s64 	%rd188, %rd22, %rd187;
	ld.const.u32 	%r221, [%rd188];
	xor.b32  	%r222, %r219, %r221;
	ld.const.u32 	%r223, [d_roundKeys+108];
	xor.b32  	%r224, %r222, %r223;
	shl.b32 	%r225, %r185, 2;
	cvt.u64.u32 	%rd189, %r225;
	and.b64  	%rd190, %rd189, 1020;
	add.s64 	%rd191, %rd11, %rd190;
	ld.const.u32 	%r226, [%rd191];
	shr.u32 	%r227, %r224, 6;
	cvt.u64.u32 	%rd192, %r227;
	and.b64  	%rd193, %rd192, 1020;
	add.s64 	%rd194, %rd15, %rd193;
	ld.const.u32 	%r228, [%rd194];
	xor.b32  	%r229, %r228, %r226;
	shr.u32 	%r230, %r211, 14;
	cvt.u64.u32 	%rd195, %r230;
	and.b64  	%rd196, %rd195, 1020;
	add.s64 	%rd197, %rd19, %rd196;
	ld.const.u32 	%r231, [%rd197];
	xor.b32  	%r232, %r229, %r231;
	shr.u32 	%r233, %r198, 24;
	mul.wide.u32 	%rd198, %r233, 4;
	add.s64 	%rd199, %rd22, %rd198;
	ld.const.u32 	%r234, [%rd199];
	xor.b32  	%r235, %r232, %r234;
	ld.const.u32 	%r236, [d_roundKeys+80];
	xor.b32  	%r237, %r235, %r236;
	shl.b32 	%r238, %r198, 2;
	cvt.u64.u32 	%rd200, %r238;
	and.b64  	%rd201, %rd200, 1020;
	add.s64 	%rd202, %rd11, %rd201;
	ld.const.u32 	%r239, [%rd202];
	shr.u32 	%r240, %r185, 6;
	cvt.u64.u32 	%rd203, %r240;
	and.b64  	%rd204, %rd203, 1020;
	add.s64 	%rd205, %rd15, %rd204;
	ld.const.u32 	%r241, [%rd205];
	xor.b32  	%r242, %r241, %r239;
	shr.u32 	%r243, %r224, 14;
	cvt.u64.u32 	%rd206, %r243;
	and.b64  	%rd207, %rd206, 1020;
	add.s64 	%rd208, %rd19, %rd207;
	ld.const.u32 	%r244, [%rd208];
	xor.b32  	%r245, %r242, %r244;
	shr.u32 	%r246, %r211, 24;
	mul.wide.u32 	%rd209, %r246, 4;
	add.s64 	%rd210, %rd22, %rd209;
	ld.const.u32 	%r247, [%rd210];
	xor.b32  	%r248, %r245, %r247;
	ld.const.u32 	%r249, [d_roundKeys+84];
	xor.b32  	%r250, %r248, %r249;
	shl.b32 	%r251, %r211, 2;
	cvt.u64.u32 	%rd211, %r251;
	and.b64  	%rd212, %rd211, 1020;
	add.s64 	%rd213, %rd11, %rd212;
	ld.const.u32 	%r252, [%rd213];
	shr.u32 	%r253, %r198, 6;
	cvt.u64.u32 	%rd214, %r253;
	and.b64  	%rd215, %rd214, 1020;
	add.s64 	%rd216, %rd15, %rd215;
	ld.const.u32 	%r254, [%rd216];
	xor.b32  	%r255, %r254, %r252;
	shr.u32 	%r256, %r185, 14;
	cvt.u64.u32 	%rd217, %r256;
	and.b64  	%rd218, %rd217, 1020;
	add.s64 	%rd219, %rd19, %rd218;
	ld.const.u32 	%r257, [%rd219];
	xor.b32  	%r258, %r255, %r257;
	shr.u32 	%r259, %r224, 24;
	mul.wide.u32 	%rd220, %r259, 4;
	add.s64 	%rd221, %rd22, %rd220;
	ld.const.u32 	%r260, [%rd221];
	xor.b32  	%r261, %r258, %r260;
	ld.const.u32 	%r262, [d_roundKeys+88];
	xor.b32  	%r263, %r261, %r262;
	shl.b32 	%r264, %r224, 2;
	cvt.u64.u32 	%rd222, %r264;
	and.b64  	%rd223, %rd222, 1020;
	add.s64 	%rd224, %rd11, %rd223;
	ld.const.u32 	%r265, [%rd224];
	shr.u32 	%r266, %r211, 6;
	cvt.u64.u32 	%rd225, %r266;
	and.b64  	%rd226, %rd225, 1020;
	add.s64 	%rd227, %rd15, %rd226;
	ld.const.u32 	%r267, [%rd227];
	xor.b32  	%r268, %r267, %r265;
	shr.u32 	%r269, %r198, 14;
	cvt.u64.u32 	%rd228, %r269;
	and.b64  	%rd229, %rd228, 1020;
	add.s64 	%rd230, %rd19, %rd229;
	ld.const.u32 	%r270, [%rd230];
	xor.b32  	%r271, %r268, %r270;
	shr.u32 	%r272, %r185, 24;
	mul.wide.u32 	%rd231, %r272, 4;
	add.s64 	%rd232, %rd22, %rd231;
	ld.const.u32 	%r273, [%rd232];
	xor.b32  	%r274, %r271, %r273;
	ld.const.u32 	%r275, [d_roundKeys+92];
	xor.b32  	%r276, %r274, %r275;
	shl.b32 	%r277, %r237, 2;
	cvt.u64.u32 	%rd233, %r277;
	and.b64  	%rd234, %rd233, 1020;
	add.s64 	%rd235, %rd11, %rd234;
	ld.const.u32 	%r278, [%rd235];
	shr.u32 	%r279, %r276, 6;
	cvt.u64.u32 	%rd236, %r279;
	and.b64  	%rd237, %rd236, 1020;
	add.s64 	%rd238, %rd15, %rd237;
	ld.const.u32 	%r280, [%rd238];
	xor.b32  	%r281, %r280, %r278;
	shr.u32 	%r282, %r263, 14;
	cvt.u64.u32 	%rd239, %r282;
	and.b64  	%rd240, %rd239, 1020;
	add.s64 	%rd241, %rd19, %rd240;
	ld.const.u32 	%r283, [%rd241];
	xor.b32  	%r284, %r281, %r283;
	shr.u32 	%r285, %r250, 24;
	mul.wide.u32 	%rd242, %r285, 4;
	add.s64 	%rd243, %rd22, %rd242;
	ld.const.u32 	%r286, [%rd243];
	xor.b32  	%r287, %r284, %r286;
	ld.const.u32 	%r288, [d_roundKeys+64];
	xor.b32  	%r289, %r287, %r288;
	shl.b32 	%r290, %r250, 2;
	cvt.u64.u32 	%rd244, %r290;
	and.b64  	%rd245, %rd244, 1020;
	add.s64 	%rd246, %rd11, %rd245;
	ld.const.u32 	%r291, [%rd246];
	shr.u32 	%r292, %r237, 6;
	cvt.u64.u32 	%rd247, %r292;
	and.b64  	%rd248, %rd247, 1020;
	add.s64 	%rd249, %rd15, %rd248;
	ld.const.u32 	%r293, [%rd249];
	xor.b32  	%r294, %r293, %r291;
	shr.u32 	%r295, %r276, 14;
	cvt.u64.u32 	%rd250, %r295;
	and.b64  	%rd251, %rd250, 1020;
	add.s64 	%rd252, %rd19, %rd251;
	ld.const.u32 	%r296, [%rd252];
	xor.b32  	%r297, %r294, %r296;
	shr.u32 	%r298, %r263, 24;
	mul.wide.u32 	%rd253, %r298, 4;
	add.s64 	%rd254, %rd22, %rd253;
	ld.const.u32 	%r299, [%rd254];
	xor.b32  	%r300, %r297, %r299;
	ld.const.u32 	%r301, [d_roundKeys+68];
	xor.b32  	%r302, %r300, %r301;
	shl.b32 	%r303, %r263, 2;
	cvt.u64.u32 	%rd255, %r303;
	and.b64  	%rd256, %rd255, 1020;
	add.s64 	%rd257, %rd11, %rd256;
	ld.const.u32 	%r304, [%rd257];
	shr.u32 	%r305, %r250, 6;
	cvt.u64.u32 	%rd258, %r305;
	and.b64  	%rd259, %rd258, 1020;
	add.s64 	%rd260, %rd15, %rd259;
	ld.const.u32 	%r306, [%rd260];
	xor.b32  	%r307, %r306, %r304;
	shr.u32 	%r308, %r237, 14;
	cvt.u64.u32 	%rd261, %r308;
	and.b64  	%rd262, %rd261, 1020;
	add.s64 	%rd263, %rd19, %rd262;
	ld.const.u32 	%r309, [%rd263];
	xor.b32  	%r310, %r307, %r309;
	shr.u32 	%r311, %r276, 24;
	mul.wide.u32 	%rd264, %r311, 4;
	add.s64 	%rd265, %rd22, %rd264;
	ld.const.u32 	%r312, [%rd265];
	xor.b32  	%r313, %r310, %r312;
	ld.const.u32 	%r314, [d_roundKeys+72];
	xor.b32  	%r315, %r313, %r314;
	shl.b32 	%r316, %r276, 2;
	cvt.u64.u32 	%rd266, %r316;
	and.b64  	%rd267, %rd266, 1020;
	add.s64 	%rd268, %rd11, %rd267;
	ld.const.u32 	%r317, [%rd268];
	shr.u32 	%r318, %r263, 6;
	cvt.u64.u32 	%rd269, %r318;
	and.b64  	%rd270, %rd269, 1020;
	add.s64 	%rd271, %rd15, %rd270;
	ld.const.u32 	%r319, [%rd271];
	xor.b32  	%r320, %r319, %r317;
	shr.u32 	%r321, %r250, 14;
	cvt.u64.u32 	%rd272, %r321;
	and.b64  	%rd273, %rd272, 1020;
	add.s64 	%rd274, %rd19, %rd273;
	ld.const.u32 	%r322, [%rd274];
	xor.b32  	%r323, %r320, %r322;
	shr.u32 	%r324, %r237, 24;
	mul.wide.u32 	%rd275, %r324, 4;
	add.s64 	%rd276, %rd22, %rd275;
	ld.const.u32 	%r325, [%rd276];
	xor.b32  	%r326, %r323, %r325;
	ld.const.u32 	%r327, [d_roundKeys+76];
	xor.b32  	%r328, %r326, %r327;
	shl.b32 	%r329, %r289, 2;
	cvt.u64.u32 	%rd277, %r329;
	and.b64  	%rd278, %rd277, 1020;
	add.s64 	%rd279, %rd11, %rd278;
	ld.const.u32 	%r330, [%rd279];
	shr.u32 	%r331, %r328, 6;
	cvt.u64.u32 	%rd280, %r331;
	and.b64  	%rd281, %rd280, 1020;
	add.s64 	%rd282, %rd15, %rd281;
	ld.const.u32 	%r332, [%rd282];
	xor.b32  	%r333, %r332, %r330;
	shr.u32 	%r334, %r315, 14;
	cvt.u64.u32 	%rd283, %r334;
	and.b64  	%rd284, %rd283, 1020;
	add.s64 	%rd285, %rd19, %rd284;
	ld.const.u32 	%r335, [%rd285];
	xor.b32  	%r336, %r333, %r335;
	shr.u32 	%r337, %r302, 24;
	mul.wide.u32 	%rd286, %r337, 4;
	add.s64 	%rd287, %rd22, %rd286;
	ld.const.u32 	%r338, [%rd287];
	xor.b32  	%r339, %r336, %r338;
	ld.const.u32 	%r340, [d_roundKeys+48];
	xor.b32  	%r341, %r339, %r340;
	shl.b32 	%r342, %r302, 2;
	cvt.u64.u32 	%rd288, %r342;
	and.b64  	%rd289, %rd288, 1020;
	add.s64 	%rd290, %rd11, %rd289;
	ld.const.u32 	%r343, [%rd290];
	shr.u32 	%r344, %r289, 6;
	cvt.u64.u32 	%rd291, %r344;
	and.b64  	%rd292, %rd291, 1020;
	add.s64 	%rd293, %rd15, %rd292;
	ld.const.u32 	%r345, [%rd293];
	xor.b32  	%r346, %r345, %r343;
	shr.u32 	%r347, %r328, 14;
	cvt.u64.u32 	%rd294, %r347;
	and.b64  	%rd295, %rd294, 1020;
	add.s64 	%rd296, %rd19, %rd295;
	ld.const.u32 	%r348, [%rd296];
	xor.b32  	%r349, %r346, %r348;
	shr.u32 	%r350, %r315, 24;
	mul.wide.u32 	%rd297, %r350, 4;
	add.s64 	%rd298, %rd22, %rd297;
	ld.const.u32 	%r351, [%rd298];
	xor.b32  	%r352, %r349, %r351;
	ld.const.u32 	%r353, [d_roundKeys+52];
	xor.b32  	%r354, %r352, %r353;
	shl.b32 	%r355, %r315, 2;
	cvt.u64.u32 	%rd299, %r355;
	and.b64  	%rd300, %rd299, 1020;
	add.s64 	%rd301, %rd11, %rd300;
	ld.const.u32 	%r356, [%rd301];
	shr.u32 	%r357, %r302, 6;
	cvt.u64.u32 	%rd302, %r357;
	and.b64  	%rd303, %rd302, 1020;
	add.s64 	%rd304, %rd15, %rd303;
	ld.const.u32 	%r358, [%rd304];
	xor.b32  	%r359, %r358, %r356;
	shr.u32 	%r360, %r289, 14;
	cvt.u64.u32 	%rd305, %r360;
	and.b64  	%rd306, %rd305, 1020;
	add.s64 	%rd307, %rd19, %rd306;
	ld.const.u32 	%r361, [%rd307];
	xor.b32  	%r362, %r359, %r361;
	shr.u32 	%r363, %r328, 24;
	mul.wide.u32 	%rd308, %r363, 4;
	add.s64 	%rd309, %rd22, %rd308;
	ld.const.u32 	%r364, [%rd309];
	xor.b32  	%r365, %r362, %r364;
	ld.const.u32 	%r366, [d_roundKeys+56];
	xor.b32  	%r367, %r365, %r366;
	shl.b32 	%r368, %r328, 2;
	cvt.u64.u32 	%rd310, %r368;
	and.b64  	%rd311, %rd310, 1020;
	add.s64 	%rd312, %rd11, %rd311;
	ld.const.u32 	%r369, [%rd312];
	shr.u32 	%r370, %r315, 6;
	cvt.u64.u32 	%rd313, %r370;
	and.b64  	%rd314, %rd313, 1020;
	add.s64 	%rd315, %rd15, %rd314;
	ld.const.u32 	%r371, [%rd315];
	xor.b32  	%r372, %r371, %r369;
	shr.u32 	%r373, %r302, 14;
	cvt.u64.u32 	%rd316, %r373;
	and.b64  	%rd317, %rd316, 1020;
	add.s64 	%rd318, %rd19, %rd317;
	ld.const.u32 	%r374, [%rd318];
	xor.b32  	%r375, %r372, %r374;
	shr.u32 	%r376, %r289, 24;
	mul.wide.u32 	%rd319, %r376, 4;
	add.s64 	%rd320, %rd22, %rd319;
	ld.const.u32 	%r377, [%rd320];
	xor.b32  	%r378, %r375, %r377;
	ld.const.u32 	%r379, [d_roundKeys+60];
	xor.b32  	%r380, %r378, %r379;
	shl.b32 	%r381, %r341, 2;
	cvt.u64.u32 	%rd321, %r381;
	and.b64  	%rd322, %rd321, 1020;
	add.s64 	%rd323, %rd11, %rd322;
	ld.const.u32 	%r382, [%rd323];
	shr.u32 	%r383, %r380, 6;
	cvt.u64.u32 	%rd324, %r383;
	and.b64  	%rd325, %rd324, 1020;
	add.s64 	%rd326, %rd15, %rd325;
	ld.const.u32 	%r384, [%rd326];
	xor.b32  	%r385, %r384, %r382;
	shr.u32 	%r386, %r367, 14;
	cvt.u64.u32 	%rd327, %r386;
	and.b64  	%rd328, %rd327, 1020;
	add.s64 	%rd329, %rd19, %rd328;
	ld.const.u32 	%r387, [%rd329];
	xor.b32  	%r388, %r385, %r387;
	shr.u32 	%r389, %r354, 24;
	mul.wide.u32 	%rd330, %r389, 4;
	add.s64 	%rd331, %rd22, %rd330;
	ld.const.u32 	%r390, [%rd331];
	xor.b32  	%r391, %r388, %r390;
	ld.const.u32 	%r392, [d_roundKeys+32];
	xor.b32  	%r393, %r391, %r392;
	shl.b32 	%r394, %r354, 2;
	cvt.u64.u32 	%rd332, %r394;
	and.b64  	%rd333, %rd332, 1020;
	add.s64 	%rd334, %rd11, %rd333;
	ld.const.u32 	%r395, [%rd334];
	shr.u32 	%r396, %r341, 6;
	cvt.u64.u32 	%rd335, %r396;
	and.b64  	%rd336, %rd335, 1020;
	add.s64 	%rd337, %rd15, %rd336;
	ld.const.u32 	%r397, [%rd337];
	xor.b32  	%r398, %r397, %r395;
	shr.u32 	%r399, %r380, 14;
	cvt.u64.u32 	%rd338, %r399;
	and.b64  	%rd339, %rd338, 1020;
	add.s64 	%rd340, %rd19, %rd339;
	ld.const.u32 	%r400, [%rd340];
	xor.b32  	%r401, %r398, %r400;
	shr.u32 	%r402, %r367, 24;
	mul.wide.u32 	%rd341, %r402, 4;
	add.s64 	%rd342, %rd22, %rd341;
	ld.const.u32 	%r403, [%rd342];
	xor.b32  	%r404, %r401, %r403;
	ld.const.u32 	%r405, [d_roundKeys+36];
	xor.b32  	%r406, %r404, %r405;
	shl.b32 	%r407, %r367, 2;
	cvt.u64.u32 	%rd343, %r407;
	and.b64  	%rd344, %rd343, 1020;
	add.s64 	%rd345, %rd11, %rd344;
	ld.const.u32 	%r408, [%rd345];
	shr.u32 	%r409, %r354, 6;
	cvt.u64.u32 	%rd346, %r409;
	and.b64  	%rd347, %rd346, 1020;
	add.s64 	%rd348, %rd15, %rd347;
	ld.const.u32 	%r410, [%rd348];
	xor.b32  	%r411, %r410, %r408;
	shr.u32 	%r412, %r341, 14;
	cvt.u64.u32 	%rd349, %r412;
	and.b64  	%rd350, %rd349, 1020;
	add.s64 	%rd351, %rd19, %rd350;
	ld.const.u32 	%r413, [%rd351];
	xor.b32  	%r414, %r411, %r413;
	shr.u32 	%r415, %r380, 24;
	mul.wide.u32 	%rd352, %r415, 4;
	add.s64 	%rd353, %rd22, %rd352;
	ld.const.u32 	%r416, [%rd353];
	xor.b32  	%r417, %r414, %r416;
	ld.const.u32 	%r418, [d_roundKeys+40];
	xor.b32  	%r419, %r417, %r418;
	shl.b32 	%r420, %r380, 2;
	cvt.u64.u32 	%rd354, %r420;
	and.b64  	%rd355, %rd354, 1020;
	add.s64 	%rd356, %rd11, %rd355;
	ld.const.u32 	%r421, [%rd356];
	shr.u32 	%r422, %r367, 6;
	cvt.u64.u32 	%rd357, %r422;
	and.b64  	%rd358, %rd357, 1020;
	add.s64 	%rd359, %rd15, %rd358;
	ld.const.u32 	%r423, [%rd359];
	xor.b32  	%r424, %r423, %r421;
	shr.u32 	%r425, %r354, 14;
	cvt.u64.u32 	%rd360, %r425;
	and.b64  	%rd361, %rd360, 1020;
	add.s64 	%rd362, %rd19, %rd361;
	ld.const.u32 	%r426, [%rd362];
	xor.b32  	%r427, %r424, %r426;
	shr.u32 	%r428, %r341, 24;
	mul.wide.u32 	%rd363, %r428, 4;
	add.s64 	%rd364, %rd22, %rd363;
	ld.const.u32 	%r429, [%rd364];
	xor.b32  	%r430, %r427, %r429;
	ld.const.u32 	%r431, [d_roundKeys+44];
	xor.b32  	%r432, %r430, %r431;
	shl.b32 	%r433, %r393, 2;
	cvt.u64.u32 	%rd365, %r433;
	and.b64  	%rd366, %rd365, 1020;
	add.s64 	%rd367, %rd11, %rd366;
	ld.const.u32 	%r434, [%rd367];
	shr.u32 	%r435, %r432, 6;
	cvt.u64.u32 	%rd368, %r435;
	and.b64  	%rd369, %rd368, 1020;
	add.s64 	%rd370, %rd15, %rd369;
	ld.const.u32 	%r436, [%rd370];
	xor.b32  	%r437, %r436, %r434;
	shr.u32 	%r438, %r419, 14;
	cvt.u64.u32 	%rd371, %r438;
	and.b64  	%rd372, %rd371, 1020;
	add.s64 	%rd373, %rd19, %rd372;
	ld.const.u32 	%r439, [%rd373];
	xor.b32  	%r440, %r437, %r439;
	shr.u32 	%r441, %r406, 24;
	mul.wide.u32 	%rd374, %r441, 4;
	add.s64 	%rd375, %rd22, %rd374;
	ld.const.u32 	%r442, [%rd375];
	xor.b32  	%r443, %r440, %r442;
	ld.const.u32 	%r444, [d_roundKeys+16];
	xor.b32  	%r445, %r443, %r444;
	shl.b32 	%r446, %r406, 2;
	cvt.u64.u32 	%rd376, %r446;
	and.b64  	%rd377, %rd376, 1020;
	add.s64 	%rd378, %rd11, %rd377;
	ld.const.u32 	%r447, [%rd378];
	shr.u32 	%r448, %r393, 6;
	cvt.u64.u32 	%rd379, %r448;
	and.b64  	%rd380, %rd379, 1020;
	add.s64 	%rd381, %rd15, %rd380;
	ld.const.u32 	%r449, [%rd381];
	xor.b32  	%r450, %r449, %r447;
	shr.u32 	%r451, %r432, 14;
	cvt.u64.u32 	%rd382, %r451;
	and.b64  	%rd383, %rd382, 1020;
	add.s64 	%rd384, %rd19, %rd383;
	ld.const.u32 	%r452, [%rd384];
	xor.b32  	%r453, %r450, %r452;
	shr.u32 	%r454, %r419, 24;
	mul.wide.u32 	%rd385, %r454, 4;
	add.s64 	%rd386, %rd22, %rd385;
	ld.const.u32 	%r455, [%rd386];
	xor.b32  	%r456, %r453, %r455;
	ld.const.u32 	%r457, [d_roundKeys+20];
	xor.b32  	%r458, %r456, %r457;
	shl.b32 	%r459, %r419, 2;
	cvt.u64.u32 	%rd387, %r459;
	and.b64  	%rd388, %rd387, 1020;
	add.s64 	%rd389, %rd11, %rd388;
	ld.const.u32 	%r460, [%rd389];
	shr.u32 	%r461, %r406, 6;
	cvt.u64.u32 	%rd390, %r461;
	and.b64  	%rd391, %rd390, 1020;
	add.s64 	%rd392, %rd15, %rd391;
	ld.const.u32 	%r462, [%rd392];
	xor.b32  	%r463, %r462, %r460;
	shr.u32 	%r464, %r393, 14;
	cvt.u64.u32 	%rd393, %r464;
	and.b64  	%rd394, %rd393, 1020;
	add.s64 	%rd395, %rd19, %rd394;
	ld.const.u32 	%r465, [%rd395];
	xor.b32  	%r466, %r463, %r465;
	shr.u32 	%r467, %r432, 24;
	mul.wide.u32 	%rd396, %r467, 4;
	add.s64 	%rd397, %rd22, %rd396;
	ld.const.u32 	%r468, [%rd397];
	xor.b32  	%r469, %r466, %r468;
	ld.const.u32 	%r470, [d_roundKeys+24];
	xor.b32  	%r471, %r469, %r470;
	shl.b32 	%r472, %r432, 2;
	cvt.u64.u32 	%rd398, %r472;
	and.b64  	%rd399, %rd398, 1020;
	add.s64 	%rd400, %rd11, %rd399;
	ld.const.u32 	%r473, [%rd400];
	shr.u32 	%r474, %r419, 6;
	cvt.u64.u32 	%rd401, %r474;
	and.b64  	%rd402, %rd401, 1020;
	add.s64 	%rd403, %rd15, %rd402;
	ld.const.u32 	%r475, [%rd403];
	xor.b32  	%r476, %r475, %r473;
	shr.u32 	%r477, %r406, 14;
	cvt.u64.u32 	%rd404, %r477;
	and.b64  	%rd405, %rd404, 1020;
	add.s64 	%rd406, %rd19, %rd405;
	ld.const.u32 	%r478, [%rd406];
	xor.b32  	%r479, %r476, %r478;
	shr.u32 	%r480, %r393, 24;
	mul.wide.u32 	%rd407, %r480, 4;
	add.s64 	%rd408, %rd22, %rd407;
	ld.const.u32 	%r481, [%rd408];
	xor.b32  	%r482, %r479, %r481;
	ld.const.u32 	%r483, [d_roundKeys+28];
	xor.b32  	%r484, %r482, %r483;
	shr.u32 	%r485, %r445, 24;
	cvt.u64.u32 	%rd409, %r485;
	mov.u64 	%rd410, d_inv_sbox;
	add.s64 	%rd411, %rd410, %rd409;
	ld.const.u8 	%r486, [%rd411];
	shl.b32 	%r487, %r486, 24;
	shr.u32 	%r488, %r458, 16;
	and.b32  	%r489, %r488, 255;
	cvt.u64.u32 	%rd412, %r489;
	add.s64 	%rd413, %rd410, %rd412;
	ld.const.u8 	%r490, [%rd413];
	shl.b32 	%r491, %r490, 16;
	or.b32  	%r492, %r491, %r487;
	shr.u32 	%r493, %r471, 8;
	and.b32  	%r494, %r493, 255;
	cvt.u64.u32 	%rd414, %r494;
	add.s64 	%rd415, %rd410, %rd414;
	ld.const.u8 	%rs1, [%rd415];
	mul.wide.u16 	%r495, %rs1, 256;
	or.b32  	%r496, %r492, %r495;
	and.b32  	%r497, %r484, 255;
	cvt.u64.u32 	%rd416, %r497;
	add.s64 	%rd417, %rd410, %rd416;
	ld.const.u8 	%r498, [%rd417];
	or.b32  	%r499, %r496, %r498;
	shr.u32 	%r500, %r458, 24;
	cvt.u64.u32 	%rd418, %r500;
	add.s64 	%rd419, %rd410, %rd418;
	ld.const.u8 	%r501, [%rd419];
	shl.b32 	%r502, %r501, 24;
	shr.u32 	%r503, %r471, 16;
	and.b32  	%r504, %r503, 255;
	cvt.u64.u32 	%rd420, %r504;
	add.s64 	%rd421, %rd410, %rd420;
	ld.const.u8 	%r505, [%rd421];
	shl.b32 	%r506, %r505, 16;
	or.b32  	%r507, %r506, %r502;
	shr.u32 	%r508, %r484, 8;
	and.b32  	%r509, %r508, 255;
	cvt.u64.u32 	%rd422, %r509;
	add.s64 	%rd423, %rd410, %rd422;
	ld.const.u8 	%rs2, [%rd423];
	mul.wide.u16 	%r510, %rs2, 256;
	or.b32  	%r511, %r507, %r510;
	and.b32  	%r512, %r445, 255;
	cvt.u64.u32 	%rd424, %r512;
	add.s64 	%rd425, %rd410, %rd424;
	ld.const.u8 	%r513, [%rd425];
	or.b32  	%r514, %r511, %r513;
	shr.u32 	%r515, %r471, 24;
	cvt.u64.u32 	%rd426, %r515;
	add.s64 	%rd427, %rd410, %rd426;
	ld.const.u8 	%r516, [%rd427];
	shl.b32 	%r517, %r516, 24;
	shr.u32 	%r518, %r484, 16;
	and.b32  	%r519, %r518, 255;
	cvt.u64.u32 	%rd428, %r519;
	add.s64 	%rd429, %rd410, %rd428;
	ld.const.u8 	%r520, [%rd429];
	shl.b32 	%r521, %r520, 16;
	or.b32  	%r522, %r521, %r517;
	shr.u32 	%r523, %r445, 8;
	and.b32  	%r524, %r523, 255;
	cvt.u64.u32 	%rd430, %r524;
	add.s64 	%rd431, %rd410, %rd430;
	ld.const.u8 	%rs3, [%rd431];
	mul.wide.u16 	%r525, %rs3, 256;
	or.b32  	%r526, %r522, %r525;
	and.b32  	%r527, %r458, 255;
	cvt.u64.u32 	%rd432, %r527;
	add.s64 	%rd433, %rd410, %rd432;
	ld.const.u8 	%r528, [%rd433];
	or.b32  	%r529, %r526, %r528;
	shr.u32 	%r530, %r484, 24;
	cvt.u64.u32 	%rd434, %r530;
	add.s64 	%rd435, %rd410, %rd434;
	ld.const.u8 	%r531, [%rd435];
	shl.b32 	%r532, %r531, 24;
	shr.u32 	%r533, %r445, 16;
	and.b32  	%r534, %r533, 255;
	cvt.u64.u32 	%rd436, %r534;
	add.s64 	%rd437, %rd410, %rd436;
	ld.const.u8 	%r535, [%rd437];
	shl.b32 	%r536, %r535, 16;
	or.b32  	%r537, %r536, %r532;
	shr.u32 	%r538, %r458, 8;
	and.b32  	%r539, %r538, 255;
	cvt.u64.u32 	%rd438, %r539;
	add.s64 	%rd439, %rd410, %rd438;
	ld.const.u8 	%rs4, [%rd439];
	mul.wide.u16 	%r540, %rs4, 256;
	or.b32  	%r541, %r537, %r540;
	and.b32  	%r542, %r471, 255;
	cvt.u64.u32 	%rd440, %r542;
	add.s64 	%rd441, %rd410, %rd440;
	ld.const.u8 	%r543, [%rd441];
	or.b32  	%r544, %r541, %r543;
	ld.const.u32 	%r545, [d_roundKeys];
	xor.b32  	%r546, %r545, %r499;
	ld.const.u32 	%r547, [d_roundKeys+4];
	xor.b32  	%r548, %r547, %r514;
	ld.const.u32 	%r549, [d_roundKeys+8];
	xor.b32  	%r550, %r549, %r529;
	ld.const.u32 	%r551, [d_roundKeys+12];
	xor.b32  	%r552, %r551, %r544;
	add.s64 	%rd442, %rd5, %rd7;
	st.global.v4.u32 	[%rd442], {%r546, %r548, %r550, %r552};
$L__BB1_2:
	ret;

}


// ===== COMPILED SASS (sm_100) =====

	.target	sm_100

	.elftype	@"ET_EXEC"


//--------------------- .note.nv.tkinfo           --------------------------
	.section	.note.nv.tkinfo,"",@"SHT_NOTE"
	.sectionflags	@"SHF_NOTE_NV_TKINFO"
	.tkinfo
        /*0018*/ 	.word	0x00000002
        /*0030*/ 	.string	""
        /*0030*/ 	.string	"ptxas"
        /*0030*/ 	.string	"Cuda compilation tools, release 13.0, V13.0.88"
        /*0030*/ 	.string	"Build cuda_13.0.r13.0/compiler.36424714_0"
        /*0030*/ 	.string	"-arch sm_100 -m 64 "



//--------------------- .note.nv.cuinfo           --------------------------
	.section	.note.nv.cuinfo,"",@"SHT_NOTE"
	.sectionflags	@"SHF_NOTE_NV_CUINFO"
        /*0018*/ 	.short	0x0002
        /*001a*/ 	.short	0x0064
        /*001c*/ 	.short	0x0082
	.zero		2


//--------------------- .nv.info                  --------------------------
	.section	.nv.info,"",@"SHT_CUDA_INFO"
	.align	4


	//----- nvinfo : EIATTR_REGCOUNT
	.align		4
        /*0000*/ 	.byte	0x04, 0x2f
        /*0002*/ 	.short	(.L_12 - .L_11)
	.align		4
.L_11:
        /*0004*/ 	.word	index@(_Z18aes128_ecb_encryptPKhPhm)
        /*0008*/ 	.word	0x00000020


	//----- nvinfo : EIATTR_FRAME_SIZE
	.align		4
.L_12:
        /*000c*/ 	.byte	0x04, 0x11
        /*000e*/ 	.short	(.L_14 - .L_13)
	.align		4
.L_13:
        /*0010*/ 	.word	index@(_Z18aes128_ecb_encryptPKhPhm)
        /*0014*/ 	.word	0x00000000


	//----- nvinfo : EIATTR_REGCOUNT
	.align		4
.L_14:
        /*0018*/ 	.byte	0x04, 0x2f
        /*001a*/ 	.short	(.L_16 - .L_15)
	.align		4
.L_15:
        /*001c*/ 	.word	index@(_Z18aes128_ecb_decryptPKhPhm)
        /*0020*/ 	.word	0x0000001c


	//----- nvinfo : EIATTR_FRAME_SIZE
	.align		4
.L_16:
        /*0024*/ 	.byte	0x04, 0x11
        /*0026*/ 	.short	(.L_18 - .L_17)
	.align		4
.L_17:
        /*0028*/ 	.word	index@(_Z18aes128_ecb_decryptPKhPhm)
        /*002c*/ 	.word	0x00000000


	//----- nvinfo : EIATTR_MIN_STACK_SIZE
	.align		4
.L_18:
        /*0030*/ 	.byte	0x04, 0x12
        /*0032*/ 	.short	(.L_20 - .L_19)
	.align		4
.L_19:
        /*0034*/ 	.word	index@(_Z18aes128_ecb_decryptPKhPhm)
        /*0038*/ 	.word	0x00000000


	//----- nvinfo : EIATTR_MIN_STACK_SIZE
	.align		4
.L_20:
        /*003c*/ 	.byte	0x04, 0x12
        /*003e*/ 	.short	(.L_22 - .L_21)
	.align		4
.L_21:
        /*0040*/ 	.word	index@(_Z18aes128_ecb_encryptPKhPhm)
        /*0044*/ 	.word	0x00000000
.L_22:


//--------------------- .nv.compat                --------------------------
	.section	.nv.compat,"",@"SHT_CUDA_COMPAT_INFO"
	.align	4
        /*0000*/ 	.byte	0x02, 0x09, 0x00, 0x00, 0x02, 0x02, 0x01, 0x00, 0x02, 0x05, 0x05, 0x00, 0x03, 0x07, 0x01, 0x01
        /*0010*/ 	.byte	0x02, 0x03, 0x00, 0x00, 0x02, 0x06, 0x01, 0x00, 0x04, 0x0b, 0x08, 0x00, 0x09, 0x00, 0x00, 0x00
        /*0020*/ 	.byte	0x00, 0x00, 0x00, 0x00


//--------------------- .nv.info._Z18aes128_ecb_decryptPKhPhm --------------------------
	.section	.nv.info._Z18aes128_ecb_decryptPKhPhm,"",@"SHT_CUDA_INFO"
	.sectionflags	@""
	.align	4


	//----- nvinfo : EIATTR_CUDA_API_VERSION
	.align		4
        /*0000*/ 	.byte	0x04, 0x37
        /*0002*/ 	.short	(.L_24 - .L_23)
.L_23:
        /*0004*/ 	.word	0x00000082


	//----- nvinfo : EIATTR_KPARAM_INFO
	.align		4
.L_24:
        /*0008*/ 	.byte	0x04, 0x17
        /*000a*/ 	.short	(.L_26 - .L_25)
.L_25:
        /*000c*/ 	.word	0x00000000
        /*0010*/ 	.short	0x0002
        /*0012*/ 	.short	0x0010
        /*0014*/ 	.byte	0x00, 0xf0, 0x21, 0x00


	//----- nvinfo : EIATTR_KPARAM_INFO
	.align		4
.L_26:
        /*0018*/ 	.byte	0x04, 0x17
        /*001a*/ 	.short	(.L_28 - .L_27)
.L_27:
        /*001c*/ 	.word	0x00000000
        /*0020*/ 	.short	0x0001
        /*0022*/ 	.short	0x0008
        /*0024*/ 	.byte	0x00, 0xf5, 0x21, 0x00


	//----- nvinfo : EIATTR_KPARAM_INFO
	.align		4
.L_28:
        /*0028*/ 	.byte	0x04, 0x17
        /*002a*/ 	.short	(.L_30 - .L_29)
.L_29:
        /*002c*/ 	.word	0x00000000
        /*0030*/ 	.short	0x0000
        /*0032*/ 	.short	0x0000
        /*0034*/ 	.byte	0x00, 0xf5, 0x21, 0x00


	//----- nvinfo : EIATTR_SPARSE_MMA_MASK
	.align		4
.L_30:
        /*0038*/ 	.byte	0x03, 0x50
        /*003a*/ 	.short	0x0000


	//----- nvinfo : EIATTR_MAXREG_COUNT
	.align		4
        /*003c*/ 	.byte	0x03, 0x1b
        /*003e*/ 	.short	0x00ff


	//----- nvinfo : EIATTR_MERCURY_ISA_VERSION
	.align		4
        /*0040*/ 	.byte	0x03, 0x5f
        /*0042*/ 	.short	0x0101


	//----- nvinfo : EIATTR_VRC_CTA_INIT_COUNT
	.align		4
        /*0044*/ 	.byte	0x02, 0x4a
	.zero		1
	.zero		1


	//----- nvinfo : EIATTR_EXIT_INSTR_OFFSETS
	.align		4
        /*0048*/ 	.byte	0x04, 0x1c
        /*004a*/ 	.short	(.L_32 - .L_31)


	//   ....[0]....
.L_31:
        /*004c*/ 	.word	0x00000080


	//   ....[1]....
        /*0050*/ 	.word	0x00002530


	//----- nvinfo : EIATTR_CBANK_PARAM_SIZE
	.align		4
.L_32:
        /*0054*/ 	.byte	0x03, 0x19
        /*0056*/ 	.short	0x0018


	//----- nvinfo : EIATTR_PARAM_CBANK
	.align		4
        /*0058*/ 	.byte	0x04, 0x0a
        /*005a*/ 	.short	(.L_34 - .L_33)
	.align		4
.L_33:
        /*005c*/ 	.word	index@(.nv.constant0._Z18aes128_ecb_decryptPKhPhm)
        /*0060*/ 	.short	0x0380
        /*0062*/ 	.short	0x0018


	//----- nvinfo : EIATTR_SW_WAR
	.align		4
.L_34:
        /*0064*/ 	.byte	0x04, 0x36
        /*0066*/ 	.short	(.L_36 - .L_35)
.L_35:
        /*0068*/ 	.word	0x00000008
.L_36:


//--------------------- .nv.info._Z18aes128_ecb_encryptPKhPhm --------------------------
	.section	.nv.info._Z18aes128_ecb_encryptPKhPhm,"",@"SHT_CUDA_INFO"
	.sectionflags	@""
	.align	4


	//----- nvinfo : EIATTR_CUDA_API_VERSION
	.align		4
        /*0000*/ 	.byte	0x04, 0x37
        /*0002*/ 	.short	(.L_38 - .L_37)
.L_37:
        /*0004*/ 	.word	0x00000082


	//----- nvinfo : EIATTR_KPARAM_INFO
	.align		4
.L_38:
        /*0008*/ 	.byte	0x04, 0x17
        /*000a*/ 	.short	(.L_40 - .L_39)
.L_39:
        /*000c*/ 	.word	0x00000000
        /*0010*/ 	.short	0x0002
        /*0012*/ 	.short	0x0010
        /*0014*/ 	.byte	0x00, 0xf0, 0x21, 0x00


	//----- nvinfo : EIATTR_KPARAM_INFO
	.align		4
.L_40:
        /*0018*/ 	.byte	0x04, 0x17
        /*001a*/ 	.short	(.L_42 - .L_41)
.L_41:
        /*001c*/ 	.word	0x00000000
        /*0020*/ 	.short	0x0001
        /*0022*/ 	.short	0x0008
        /*0024*/ 	.byte	0x00, 0xf5, 0x21, 0x00


	//----- nvinfo : EIATTR_KPARAM_INFO
	.align		4
.L_42:
        /*0028*/ 	.byte	0x04, 0x17
        /*002a*/ 	.short	(.L_44 - .L_43)
.L_43:
        /*002c*/ 	.word	0x00000000
        /*0030*/ 	.short	0x0000
        /*0032*/ 	.short	0x0000
        /*0034*/ 	.byte	0x00, 0xf5, 0x21, 0x00


	//----- nvinfo : EIATTR_SPARSE_MMA_MASK
	.align		4
.L_44:
        /*0038*/ 	.byte	0x03, 0x50
        /*003a*/ 	.short	0x0000


	//----- nvinfo : EIATTR_MAXREG_COUNT
	.align		4
        /*003c*/ 	.byte	0x03, 0x1b
        /*003e*/ 	.short	0x00ff


	//----- nvinfo : EIATTR_NUM_BARRIERS
	.align		4
        /*0040*/ 	.byte	0x02, 0x4c
        /*0042*/ 	.byte	0x01
	.zero		1


	//----- nvinfo : EIATTR_MERCURY_ISA_VERSION
	.align		4
        /*0044*/ 	.byte	0x03, 0x5f
        /*0046*/ 	.short	0x0101


	//----- nvinfo : EIATTR_VRC_CTA_INIT_COUNT
	.align		4
        /*0048*/ 	.byte	0x02, 0x4a
	.zero		1
	.zero		1


	//----- nvinfo : EIATTR_EXIT_INSTR_OFFSETS
	.align		4
        /*004c*/ 	.byte	0x04, 0x1c
        /*004e*/ 	.short	(.L_46 - .L_45)


	//   ....[0]....
.L_45:
        /*0050*/ 	.word	0x00000090


	//   ....[1]....
        /*0054*/ 	.word	0x00002f90


	//----- nvinfo : EIATTR_CRS_STACK_SIZE
	.align		4
.L_46:
        /*0058*/ 	.byte	0x04, 0x1e
        /*005a*/ 	.short	(.L_48 - .L_47)
.L_47:
        /*005c*/ 	.word	0x00000000


	//----- nvinfo : EIATTR_CBANK_PARAM_SIZE
	.align		4
.L_48:
        /*0060*/ 	.byte	0x03, 0x19
        /*0062*/ 	.short	0x0018


	//----- nvinfo : EIATTR_PARAM_CBANK
	.align		4
        /*0064*/ 	.byte	0x04, 0x0a
        /*0066*/ 	.short	(.L_50 - .L_49)
	.align		4
.L_49:
        /*0068*/ 	.word	index@(.nv.constant0._Z18aes128_ecb_encryptPKhPhm)
        /*006c*/ 	.short	0x0380
        /*006e*/ 	.short	0x0018


	//----- nvinfo : EIATTR_SW_WAR
	.align		4
.L_50:
        /*0070*/ 	.byte	0x04, 0x36
        /*0072*/ 	.short	(.L_52 - .L_51)
.L_51:
        /*0074*/ 	.word	0x00000008
.L_52:


//--------------------- .nv.callgraph             --------------------------
	.section	.nv.callgraph,"",@"SHT_CUDA_CALLGRAPH"
	.align	4
	.sectionentsize	8
	.align		4
        /*0000*/ 	.word	0x00000000
	.align		4
        /*0004*/ 	.word	0xffffffff
	.align		4
        /*0008*/ 	.word	0x00000000
	.align		4
        /*000c*/ 	.word	0xfffffffe
	.align		4
        /*0010*/ 	.word	0x00000000
	.align		4
        /*0014*/ 	.word	0xfffffffd
	.align		4
        /*0018*/ 	.word	0x00000000
	.align		4
        /*001c*/ 	.word	0xfffffffc


//--------------------- .nv.constant3             --------------------------
	.section	.nv.constant3,"a",@progbits
	.align	4
.nv.constant3:
	.type		d_roundKeys,@object
	.size		d_roundKeys,(d_T0 - d_roundKeys)
d_roundKeys:
	.zero		240
	.type		d_T0,@object
	.size		d_T0,(d_T1 - d_T0)
d_T0:
	.zero		1024
	.type		d_T1,@object
	.size		d_T1,(d_T2 - d_T1)
d_T1:
	.zero		1024
	.type		d_T2,@object
	.size		d_T2,(d_T3 - d_T2)
d_T2:
	.zero		1024
	.type		d_T3,@object
	.size		d_T3,(d_sbox - d_T3)
d_T3:
	.zero		1024
	.type		d_sbox,@object
	.size		d_sbox,(d_inv_sbox - d_sbox)
d_sbox:
	.zero		256
	.type		d_inv_sbox,@object
	.size		d_inv_sbox,(d_U0 - d_inv_sbox)
d_inv_sbox:
	.zero		256
	.type		d_U0,@object
	.size		d_U0,(d_U1 - d_U0)
d_U0:
	.zero		1024
	.type		d_U1,@object
	.size		d_U1,(d_U2 - d_U1)
d_U1:
	.zero		1024
	.type		d_U2,@object
	.size		d_U2,(d_U3 - d_U2)
d_U2:
	.zero		1024
	.type		d_U3,@object
	.size		d_U3,(.L_10 - d_U3)
d_U3:
	.zero		1024
.L_10:


//--------------------- .text._Z18aes128_ecb_decryptPKhPhm --------------------------
	.section	.text._Z18aes128_ecb_decryptPKhPhm,"ax",@progbits
	.align	128
        .global         _Z18aes128_ecb_decryptPKhPhm
        .type           _Z18aes128_ecb_decryptPKhPhm,@function
        .size           _Z18aes128_ecb_decryptPKhPhm,(.L_x_8 - _Z18aes128_ecb_decryptPKhPhm)
        .other          _Z18aes128_ecb_decryptPKhPhm,@"STO_CUDA_ENTRY STV_DEFAULT"
_Z18aes128_ecb_decryptPKhPhm:
.text._Z18aes128_ecb_decryptPKhPhm:
[----:B------:R-:W-:Y:S01]  /*0000*/  LDC R1, c[0x0][0x37c] ;  /* 0x0000df00ff017b82 */ /* 0x000fe20000000800 */
[----:B------:R-:W0:Y:S07]  /*0010*/  S2R R3, SR_TID.X ;  /* 0x0000000000037919 */ /* 0x000e2e0000002100 */
[----:B------:R-:W0:Y:S01]  /*0020*/  S2UR UR4, SR_CTAID.X ;  /* 0x00000000000479c3 */ /* 0x000e220000002500 */
[----:B------:R-:W1:Y:S07]  /*0030*/  LDCU.64 UR6, c[0x0][0x390] ;  /* 0x00007200ff0677ac */ /* 0x000e6e0008000a00 */
[----:B------:R-:W0:Y:S02]  /*0040*/  LDC R0, c[0x0][0x360] ;  /* 0x0000d800ff007b82 */ /* 0x000e240000000800 */
[----:B0-----:R-:W-:-:S05]  /*0050*/  IMAD R0, R0, UR4, R3 ;  /* 0x0000000400007c24 */ /* 0x001fca000f8e0203 */
[----:B-1----:R-:W-:-:S04]  /*0060*/  ISETP.GE.U32.AND P0, PT, R0, UR6, PT ;  /* 0x0000000600007c0c */ /* 0x002fc8000bf06070 */
[----:B------:R-:W-:-:S13]  /*0070*/  ISETP.GE.U32.AND.EX P0, PT, RZ, UR7, PT, P0 ;  /* 0x00000007ff007c0c */ /* 0x000fda000bf06100 */
[----:B------:R-:W-:Y:S05]  /*0080*/  @P0 EXIT ;  /* 0x000000000000094d */ /* 0x000fea0003800000 */
[----:B------:R-:W0:Y:S01]  /*0090*/  LDCU.128 UR8, c[0x0][0x380] ;  /* 0x00007000ff0877ac */ /* 0x000e220008000c00 */
[----:B------:R-:W-:Y:S01]  /*00a0*/  IMAD.SHL.U32 R2, R0, 0x10, RZ ;  /* 0x0000001000027824 */ /* 0x000fe200078e00ff */
[----:B------:R-:W-:Y:S01]  /*00b0*/  SHF.R.U32.HI R0, RZ, 0x1c, R0 ;  /* 0x0000001cff007819 */ /* 0x000fe20000011600 */
[----:B------:R-:W1:Y:S01]  /*00c0*/  LDCU.64 UR4, c[0x0][0x358] ;  /* 0x00006b00ff0477ac */ /* 0x000e620008000a00 */
[----:B------:R-:W2:Y:S02]  /*00d0*/  LDCU.128 UR12, c[0x3][0xa0] ;  /* 0x00c01400ff0c77ac */ /* 0x000ea40008000c00 */
[----:B0-----:R-:W-:-:S04]  /*00e0*/  IADD3 R4, P0, PT, R2, UR8, RZ ;  /* 0x0000000802047c10 */ /* 0x001fc8000ff1e0ff */
[----:B------:R-:W-:-:S06]  /*00f0*/  IADD3.X R5, PT, PT, R0, UR9, RZ, P0, !PT ;  /* 0x0000000900057c10 */ /* 0x000fcc00087fe4ff */
[----:B-1----:R-:W2:Y:S01]  /*0100*/  LDG.E.128 R4, desc[UR4][R4.64] ;  /* 0x0000000404047981 */ /* 0x002ea2000c1e1d00 */
[----:B------:R-:W-:Y:S01]  /*0110*/  UMOV UR6, 0x1ef0 ;  /* 0x00001ef000067882 */ /* 0x000fe20000000000 */
[----:B------:R-:W-:Y:S02]  /*0120*/  IADD3 R2, P0, PT, R2, UR10, RZ ;  /* 0x0000000a02027c10 */ /* 0x000fe4000ff1e0ff */
[----:B--2---:R-:W-:Y:S02]  /*0130*/  LOP3.LUT R18, R5, UR13, RZ, 0x3c, !PT ;  /* 0x0000000d05127c12 */ /* 0x004fe4000f8e3cff */
[----:B------:R-:W-:Y:S02]  /*0140*/  LOP3.LUT R15, R4, UR12, RZ, 0x3c, !PT ;  /* 0x0000000c040f7c12 */ /* 0x000fe4000f8e3cff */
[----:B------:R-:W-:Y:S01]  /*0150*/  LOP3.LUT R6, R6, UR14, RZ, 0x3c, !PT ;  /* 0x0000000e06067c12 */ /* 0x000fe2000f8e3cff */
[----:B------:R-:W-:Y:S01]  /*0160*/  IMAD.SHL.U32 R13, R18, 0x4, RZ ;  /* 0x00000004120d7824 */ /* 0x000fe200078e00ff */
[----:B------:R-:W-:Y:S01]  /*0170*/  LOP3.LUT R7, R7, UR15, RZ, 0x3c, !PT ;  /* 0x0000000f07077c12 */ /* 0x000fe2000f8e3cff */
[----:B------:R-:W-:Y:S01]  /*0180*/  IMAD.SHL.U32 R10, R15, 0x4, RZ ;  /* 0x000000040f0a7824 */ /* 0x000fe200078e00ff */
[----:B------:R-:W-:Y:S01]  /*0190*/  SHF.R.U32.HI R14, RZ, 0x6, R15 ;  /* 0x00000006ff0e7819 */ /* 0x000fe2000001160f */
[----:B------:R-:W-:Y:S01]  /*01a0*/  IMAD.SHL.U32 R4, R6, 0x4, RZ ;  /* 0x0000000406047824 */ /* 0x000fe200078e00ff */
[----:B------:R-:W-:Y:S01]  /*01b0*/  SHF.R.U32.HI R5, RZ, 0xe, R7 ;  /* 0x0000000eff057819 */ /* 0x000fe20000011607 */
[----:B------:R-:W0:Y:S01]  /*01c0*/  LDCU.128 UR12, c[0x3][0x90] ;  /* 0x00c01200ff0c77ac */ /* 0x000e220008000c00 */
[----:B------:R-:W-:-:S02]  /*01d0*/  SHF.R.U32.HI R16, RZ, 0xe, R15 ;  /* 0x0000000eff107819 */ /* 0x000fc4000001160f */
[----:B------:R-:W-:Y:S02]  /*01e0*/  SHF.R.U32.HI R3, RZ, 0x6, R18 ;  /* 0x00000006ff037819 */ /* 0x000fe40000011612 */
[----:B------:R-:W-:Y:S02]  /*01f0*/  SHF.R.U32.HI R12, RZ, 0xe, R6 ;  /* 0x0000000eff0c7819 */ /* 0x000fe40000011606 */
[----:B------:R-:W-:Y:S02]  /*0200*/  SHF.R.U32.HI R11, RZ, 0x6, R7 ;  /* 0x00000006ff0b7819 */ /* 0x000fe40000011607 */
[----:B------:R-:W-:Y:S02]  /*0210*/  SHF.R.U32.HI R17, RZ, 0x18, R18 ;  /* 0x00000018ff117819 */ /* 0x000fe40000011612 */
[--C-:B------:R-:W-:Y:S02]  /*0220*/  SHF.R.U32.HI R9, RZ, 0x18, R6.reuse ;  /* 0x00000018ff097819 */ /* 0x100fe40000011606 */
[----:B------:R-:W-:-:S02]  /*0230*/  SHF.R.U32.HI R8, RZ, 0x6, R6 ;  /* 0x00000006ff087819 */ /* 0x000fc40000011606 */
[----:B------:R-:W-:Y:S02]  /*0240*/  LOP3.LUT R13, R13, 0x3fc, RZ, 0xc0, !PT ;  /* 0x000003fc0d0d7812 */ /* 0x000fe400078ec0ff */
[----:B------:R-:W-:Y:S02]  /*0250*/  LOP3.LUT R14, R14, 0x3fc, RZ, 0xc0, !PT ;  /* 0x000003fc0e0e7812 */ /* 0x000fe400078ec0ff */
[----:B------:R-:W-:Y:S02]  /*0260*/  LOP3.LUT R5, R5, 0x3fc, RZ, 0xc0, !PT ;  /* 0x000003fc05057812 */ /* 0x000fe400078ec0ff */
[----:B------:R-:W-:Y:S01]  /*0270*/  SHF.R.U32.HI R18, RZ, 0xe, R18 ;  /* 0x0000000eff127819 */ /* 0x000fe20000011612 */
[----:B------:R-:W1:Y:S01]  /*0280*/  LDC R13, c[0x3][R13+0x12f0] ;  /* 0x00c4bc000d0d7b82 */ /* 0x000e620000000800 */
[----:B------:R-:W-:Y:S01]  /*0290*/  SHF.R.U32.HI R6, RZ, 0x18, R7 ;  /* 0x00000018ff067819 */ /* 0x000fe20000011607 */
[----:B------:R-:W-:Y:S01]  /*02a0*/  IMAD.SHL.U32 R7, R7, 0x4, RZ ;  /* 0x0000000407077824 */ /* 0x000fe200078e00ff */
[----:B------:R-:W-:-:S02]  /*02b0*/  LOP3.LUT R10, R10, 0x3fc, RZ, 0xc0, !PT ;  /* 0x000003fc0a0a7812 */ /* 0x000fc400078ec0ff */
[----:B------:R-:W-:Y:S02]  /*02c0*/  LOP3.LUT R11, R11, 0x3fc, RZ, 0xc0, !PT ;  /* 0x000003fc0b0b7812 */ /* 0x000fe400078ec0ff */
[----:B------:R-:W-:Y:S01]  /*02d0*/  LOP3.LUT R12, R12, 0x3fc, RZ, 0xc0, !PT ;  /* 0x000003fc0c0c7812 */ /* 0x000fe200078ec0ff */
[----:B------:R-:W1:Y:S01]  /*02e0*/  LDC R14, c[0x3][R14+0x16f0] ;  /* 0x00c5bc000e0e7b82 */ /* 0x000e620000000800 */
[----:B------:R-:W-:Y:S02]  /*02f0*/  LOP3.LUT R4, R4, 0x3fc, RZ, 0xc0, !PT ;  /* 0x000003fc04047812 */ /* 0x000fe400078ec0ff */
[----:B------:R-:W-:Y:S02]  /*0300*/  LOP3.LUT R3, R3, 0x3fc, RZ, 0xc0, !PT ;  /* 0x000003fc03037812 */ /* 0x000fe400078ec0ff */
[----:B------:R-:W-:Y:S02]  /*0310*/  LOP3.LUT R16, R16, 0x3fc, RZ, 0xc0, !PT ;  /* 0x000003fc10107812 */ /* 0x000fe400078ec0ff */
[----:B------:R-:W-:Y:S01]  /*0320*/  LOP3.LUT R18, R18, 0x3fc, RZ, 0xc0, !PT ;  /* 0x000003fc12127812 */ /* 0x000fe200078ec0ff */
[----:B------:R-:W1:Y:S01]  /*0330*/  LDC R5, c[0x3][R5+0x1af0] ;  /* 0x00c6bc0005057b82 */ /* 0x000e620000000800 */
[----:B------:R-:W-:-:S02]  /*0340*/  LOP3.LUT R8, R8, 0x3fc, RZ, 0xc0, !PT ;  /* 0x000003fc08087812 */ /* 0x000fc400078ec0ff */
[----:B------:R-:W-:Y:S02]  /*0350*/  LEA R6, R6, UR6, 0x2 ;  /* 0x0000000606067c11 */ /* 0x000fe4000f8e10ff */
[----:B------:R-:W-:Y:S02]  /*0360*/  LEA R9, R9, UR6, 0x2 ;  /* 0x0000000609097c11 */ /* 0x000fe4000f8e10ff */
[----:B------:R-:W-:Y:S01]  /*0370*/  SHF.R.U32.HI R15, RZ, 0x18, R15 ;  /* 0x00000018ff0f7819 */ /* 0x000fe2000001160f */
[----:B------:R-:W2:Y:S01]  /*0380*/  LDC R10, c[0x3][R10+0x12f0] ;  /* 0x00c4bc000a0a7b82 */ /* 0x000ea20000000800 */
[----:B------:R-:W-:Y:S02]  /*0390*/  LEA R17, R17, UR6, 0x2 ;  /* 0x0000000611117c11 */ /* 0x000fe4000f8e10ff */
[----:B------:R-:W-:Y:S02]  /*03a0*/  LOP3.LUT R25, R7, 0x3fc, RZ, 0xc0, !PT ;  /* 0x000003fc07197812 */ /* 0x000fe400078ec0ff */
[----:B------:R-:W-:-:S03]  /*03b0*/  LEA R15, R15, UR6, 0x2 ;  /* 0x000000060f0f7c11 */ /* 0x000fc6000f8e10ff */
[----:B------:R-:W2:Y:S08]  /*03c0*/  LDC R11, c[0x3][R11+0x16f0] ;  /* 0x00c5bc000b0b7b82 */ /* 0x000eb00000000800 */
[----:B------:R-:W2:Y:S08]  /*03d0*/  LDC R12, c[0x3][R12+0x1af0] ;  /* 0x00c6bc000c0c7b82 */ /* 0x000eb00000000800 */
[----:B------:R-:W3:Y:S08]  /*03e0*/  LDC R4, c[0x3][R4+0x12f0] ;  /* 0x00c4bc0004047b82 */ /* 0x000ef00000000800 */
[----:B------:R-:W3:Y:S08]  /*03f0*/  LDC R3, c[0x3][R3+0x16f0] ;  /* 0x00c5bc0003037b82 */ /* 0x000ef00000000800 */
[----:B------:R-:W3:Y:S01]  /*0400*/  LDC R16, c[0x3][R16+0x1af0] ;  /* 0x00c6bc0010107b82 */ /* 0x000ee20000000800 */
[----:B-1----:R-:W-:-:S07]  /*0410*/  LOP3.LUT R19, R5, R14, R13, 0x96, !PT ;  /* 0x0000000e05137212 */ /* 0x002fce00078e960d */
[----:B------:R-:W0:Y:S08]  /*0420*/  LDC R22, c[0x3][R9] ;  /* 0x00c0000009167b82 */ /* 0x000e300000000800 */
[----:B------:R-:W1:Y:S08]  /*0430*/  LDC R18, c[0x3][R18+0x1af0] ;  /* 0x00c6bc0012127b82 */ /* 0x000e700000000800 */
[----:B------:R-:W1:Y:S01]  /*0440*/  LDC R8, c[0x3][R8+0x16f0] ;  /* 0x00c5bc0008087b82 */ /* 0x000e620000000800 */
[----:B--2---:R-:W-:-:S07]  /*0450*/  LOP3.LUT R7, R12, R11, R10, 0x96, !PT ;  /* 0x0000000b0c077212 */ /* 0x004fce00078e960a */
[----:B------:R-:W1:Y:S08]  /*0460*/  LDC R23, c[0x3][R25+0x12f0] ;  /* 0x00c4bc0019177b82 */ /* 0x000e700000000800 */
[----:B------:R-:W2:Y:S08]  /*0470*/  LDC R20, c[0x3][R17] ;  /* 0x00c0000011147b82 */ /* 0x000eb00000000800 */
[----:B------:R-:W4:Y:S01]  /*0480*/  LDC R6, c[0x3][R6] ;  /* 0x00c0000006067b82 */ /* 0x000f220000000800 */
[----:B---3--:R-:W-:-:S07]  /*0490*/  LOP3.LUT R21, R16, R3, R4, 0x96, !PT ;  /* 0x0000000310157212 */ /* 0x008fce00078e9604 */
[----:B------:R3:W5:Y:S01]  /*04a0*/  LDC R24, c[0x3][R15] ;  /* 0x00c000000f187b82 */ /* 0x0007620000000800 */
[----:B0-----:R-:W-:-:S04]  /*04b0*/  LOP3.LUT R19, R19, UR13, R22, 0x96, !PT ;  /* 0x0000000d13137c12 */ /* 0x001fc8000f8e9616 */
[----:B------:R-:W-:Y:S01]  /*04c0*/  SHF.R.U32.HI R4, RZ, 0x18, R19 ;  /* 0x00000018ff047819 */ /* 0x000fe20000011613 */
[----:B------:R-:W-:-:S03]  /*04d0*/  IMAD.SHL.U32 R14, R19, 0x4, RZ ;  /* 0x00000004130e7824 */ /* 0x000fc600078e00ff */
[----:B------:R-:W-:Y:S02]  /*04e0*/  LEA R4, R4, UR6, 0x2 ;  /* 0x0000000604047c11 */ /* 0x000fe4000f8e10ff */
[----:B---3--:R-:W-:-:S06]  /*04f0*/  LOP3.LUT R15, R14, 0x3fc, RZ, 0xc0, !PT ;  /* 0x000003fc0e0f7812 */ /* 0x008fcc00078ec0ff */
[----:B------:R-:W0:Y:S01]  /*0500*/  LDC R15, c[0x3][R15+0x12f0] ;  /* 0x00c4bc000f0f7b82 */ /* 0x000e220000000800 */
[----:B-1----:R-:W-:Y:S02]  /*0510*/  LOP3.LUT R23, R18, R8, R23, 0x96, !PT ;  /* 0x0000000812177212 */ /* 0x002fe400078e9617 */
[----:B--2---:R-:W-:Y:S02]  /*0520*/  LOP3.LUT R7, R7, UR12, R20, 0x96, !PT ;  /* 0x0000000c07077c12 */ /* 0x004fe4000f8e9614 */
[----:B------:R-:W-:Y:S02]  /*0530*/  SHF.R.U32.HI R20, RZ, 0x6, R19 ;  /* 0x00000006ff147819 */ /* 0x000fe40000011613 */
[--C-:B------:R-:W-:Y:S01]  /*0540*/  SHF.R.U32.HI R12, RZ, 0x6, R7.reuse ;  /* 0x00000006ff0c7819 */ /* 0x100fe20000011607 */
[----:B------:R-:W-:Y:S01]  /*0550*/  IMAD.SHL.U32 R11, R7, 0x4, RZ ;  /* 0x00000004070b7824 */ /* 0x000fe200078e00ff */
[----:B------:R-:W-:Y:S02]  /*0560*/  SHF.R.U32.HI R13, RZ, 0xe, R7 ;  /* 0x0000000eff0d7819 */ /* 0x000fe40000011607 */
[----:B----4-:R-:W-:-:S02]  /*0570*/  LOP3.LUT R21, R21, UR14, R6, 0x96, !PT ;  /* 0x0000000e15157c12 */ /* 0x010fc4000f8e9606 */
[----:B------:R-:W-:Y:S02]  /*0580*/  SHF.R.U32.HI R3, RZ, 0x18, R7 ;  /* 0x00000018ff037819 */ /* 0x000fe40000011607 */
[----:B------:R-:W-:Y:S01]  /*0590*/  SHF.R.U32.HI R16, RZ, 0xe, R21 ;  /* 0x0000000eff107819 */ /* 0x000fe20000011615 */
[----:B------:R-:W-:Y:S01]  /*05a0*/  IMAD.SHL.U32 R18, R21, 0x4, RZ ;  /* 0x0000000415127824 */ /* 0x000fe200078e00ff */
[----:B------:R-:W-:Y:S02]  /*05b0*/  SHF.R.U32.HI R19, RZ, 0xe, R19 ;  /* 0x0000000eff137819 */ /* 0x000fe40000011613 */
[----:B-----5:R-:W-:Y:S01]  /*05c0*/  LOP3.LUT R23, R23, UR15, R24, 0x96, !PT ;  /* 0x0000000f17177c12 */ /* 0x020fe2000f8e9618 */
[----:B------:R-:W1:Y:S01]  /*05d0*/  LDCU.128 UR12, c[0x3][0x80] ;  /* 0x00c01000ff0c77ac */ /* 0x000e620008000c00 */
[----:B------:R-:W-:Y:S02]  /*05e0*/  SHF.R.U32.HI R10, RZ, 0x6, R21 ;  /* 0x00000006ff0a7819 */ /* 0x000fe40000011615 */
[--C-:B------:R-:W-:Y:S01]  /*05f0*/  SHF.R.U32.HI R6, RZ, 0x6, R23.reuse ;  /* 0x00000006ff067819 */ /* 0x100fe20000011617 */
[----:B------:R-:W-:Y:S01]  /*0600*/  IMAD.SHL.U32 R9, R23, 0x4, RZ ;  /* 0x0000000417097824 */ /* 0x000fe200078e00ff */
[----:B------:R-:W-:-:S02]  /*0610*/  SHF.R.U32.HI R7, RZ, 0xe, R23 ;  /* 0x0000000eff077819 */ /* 0x000fc40000011617 */
[----:B------:R-:W-:Y:S02]  /*0620*/  SHF.R.U32.HI R8, RZ, 0x18, R23 ;  /* 0x00000018ff087819 */ /* 0x000fe40000011617 */
[----:B------:R-:W-:Y:S02]  /*0630*/  LOP3.LUT R11, R11, 0x3fc, RZ, 0xc0, !PT ;  /* 0x000003fc0b0b7812 */ /* 0x000fe400078ec0ff */
[----:B------:R-:W-:Y:S02]  /*0640*/  LOP3.LUT R12, R12, 0x3fc, RZ, 0xc0, !PT ;  /* 0x000003fc0c0c7812 */ /* 0x000fe400078ec0ff */
[----:B------:R-:W-:Y:S02]  /*0650*/  LOP3.LUT R13, R13, 0x3fc, RZ, 0xc0, !PT ;  /* 0x000003fc0d0d7812 */ /* 0x000fe400078ec0ff */
[----:B------:R-:W-:Y:S01]  /*0660*/  LOP3.LUT R14, R20, 0x3fc, RZ, 0xc0, !PT ;  /* 0x000003fc140e7812 */ /* 0x000fe200078ec0ff */
[----:B------:R-:W2:Y:S01]  /*0670*/  LDC R11, c[0x3][R11+0x12f0] ;  /* 0x00c4bc000b0b7b82 */ /* 0x000ea20000000800 */
[----:B------:R-:W-:-:S02]  /*0680*/  LOP3.LUT R16, R16, 0x3fc, RZ, 0xc0, !PT ;  /* 0x000003fc10107812 */ /* 0x000fc400078ec0ff */
[----:B------:R-:W-:Y:S02]  /*0690*/  LOP3.LUT R18, R18, 0x3fc, RZ, 0xc0, !PT ;  /* 0x000003fc12127812 */ /* 0x000fe400078ec0ff */
[----:B------:R-:W-:Y:S02]  /*06a0*/  SHF.R.U32.HI R5, RZ, 0x18, R21 ;  /* 0x00000018ff057819 */ /* 0x000fe40000011615 */
[----:B------:R-:W-:Y:S01]  /*06b0*/  LOP3.LUT R25, R6, 0x3fc, RZ, 0xc0, !PT ;  /* 0x000003fc06197812 */ /* 0x000fe200078ec0ff */
[----:B------:R-:W0:Y:S01]  /*06c0*/  LDC R12, c[0x3][R12+0x16f0] ;  /* 0x00c5bc000c0c7b82 */ /* 0x000e220000000800 */
[----:B------:R-:W-:Y:S02]  /*06d0*/  LOP3.LUT R24, R7, 0x3fc, RZ, 0xc0, !PT ;  /* 0x000003fc07187812 */ /* 0x000fe400078ec0ff */
[----:B------:R-:W-:Y:S02]  /*06e0*/  LOP3.LUT R17, R19, 0x3fc, RZ, 0xc0, !PT ;  /* 0x000003fc13117812 */ /* 0x000fe400078ec0ff */
[----:B------:R-:W-:-:S02]  /*06f0*/  LOP3.LUT R10, R10, 0x3fc, RZ, 0xc0, !PT ;  /* 0x000003fc0a0a7812 */ /* 0x000fc400078ec0ff */
[----:B------:R-:W-:Y:S01]  /*0700*/  LEA R6, R8, UR6, 0x2 ;  /* 0x0000000608067c11 */ /* 0x000fe2000f8e10ff */
[----:B------:R-:W3:Y:S01]  /*0710*/  LDC R13, c[0x3][R13+0x1af0] ;  /* 0x00c6bc000d0d7b82 */ /* 0x000ee20000000800 */
[----:B------:R-:W-:Y:S02]  /*0720*/  LOP3.LUT R23, R9, 0x3fc, RZ, 0xc0, !PT ;  /* 0x000003fc09177812 */ /* 0x000fe400078ec0ff */
[----:B------:R-:W-:Y:S02]  /*0730*/  LEA R5, R5, UR6, 0x2 ;  /* 0x0000000605057c11 */ /* 0x000fe4000f8e10ff */
[----:B------:R-:W-:-:S03]  /*0740*/  LEA R3, R3, UR6, 0x2 ;  /* 0x0000000603037c11 */ /* 0x000fc6000f8e10ff */
[----:B------:R-:W3:Y:S08]  /*0750*/  LDC R14, c[0x3][R14+0x16f0] ;  /* 0x00c5bc000e0e7b82 */ /* 0x000ef00000000800 */
[----:B------:R-:W2:Y:S08]  /*0760*/  LDC R16, c[0x3][R16+0x1af0] ;  /* 0x00c6bc0010107b82 */ /* 0x000eb00000000800 */
[----:B------:R-:W3:Y:S08]  /*0770*/  LDC R18, c[0x3][R18+0x12f0] ;  /* 0x00c4bc0012127b82 */ /* 0x000ef00000000800 */
[----:B------:R-:W2:Y:S08]  /*0780*/  LDC R8, c[0x3][R25+0x16f0] ;  /* 0x00c5bc0019087b82 */ /* 0x000eb00000000800 */
[----:B------:R-:W0:Y:S08]  /*0790*/  LDC R9, c[0x3][R24+0x1af0] ;  /* 0x00c6bc0018097b82 */ /* 0x000e300000000800 */
[----:B------:R-:W4:Y:S08]  /*07a0*/  LDC R17, c[0x3][R17+0x1af0] ;  /* 0x00c6bc0011117b82 */ /* 0x000f300000000800 */
[----:B------:R-:W4:Y:S08]  /*07b0*/  LDC R10, c[0x3][R10+0x16f0] ;  /* 0x00c5bc000a0a7b82 */ /* 0x000f300000000800 */
[----:B------:R-:W4:Y:S08]  /*07c0*/  LDC R22, c[0x3][R23+0x12f0] ;  /* 0x00c4bc0017167b82 */ /* 0x000f300000000800 */
[----:B------:R-:W1:Y:S01]  /*07d0*/  LDC R7, c[0x3][R4] ;  /* 0x00c0000004077b82 */ /* 0x000e620000000800 */
[----:B---3--:R-:W-:-:S07]  /*07e0*/  LOP3.LUT R19, R13, R14, R18, 0x96, !PT ;  /* 0x0000000e0d137212 */ /* 0x008fce00078e9612 */
[----:B------:R-:W3:Y:S01]  /*07f0*/  LDC R20, c[0x3][R5] ;  /* 0x00c0000005147b82 */ /* 0x000ee20000000800 */
[----:B--2---:R-:W-:-:S07]  /*0800*/  LOP3.LUT R8, R16, R8, R11, 0x96, !PT ;  /* 0x0000000810087212 */ /* 0x004fce00078e960b */
[----:B------:R-:W2:Y:S01]  /*0810*/  LDC R6, c[0x3][R6] ;  /* 0x00c0000006067b82 */ /* 0x000ea20000000800 */
[----:B0-----:R-:W-:-:S07]  /*0820*/  LOP3.LUT R9, R9, R12, R15, 0x96, !PT ;  /* 0x0000000c09097212 */ /* 0x001fce00078e960f */
[----:B------:R-:W0:Y:S01]  /*0830*/  LDC R3, c[0x3][R3] ;  /* 0x00c0000003037b82 */ /* 0x000e220000000800 */
[----:B----4-:R-:W-:Y:S02]  /*0840*/  LOP3.LUT R22, R17, R10, R22, 0x96, !PT ;  /* 0x0000000a11167212 */ /* 0x010fe400078e9616 */
[----:B-1----:R-:W-:-:S04]  /*0850*/  LOP3.LUT R7, R8, UR12, R7, 0x96, !PT ;  /* 0x0000000c08077c12 */ /* 0x002fc8000f8e9607 */
[--C-:B------:R-:W-:Y:S01]  /*0860*/  SHF.R.U32.HI R12, RZ, 0x6, R7.reuse ;  /* 0x00000006ff0c7819 */ /* 0x100fe20000011607 */
[----:B------:R-:W-:Y:S01]  /*0870*/  IMAD.SHL.U32 R11, R7, 0x4, RZ ;  /* 0x00000004070b7824 */ /* 0x000fe200078e00ff */
[--C-:B------:R-:W-:Y:S02]  /*0880*/  SHF.R.U32.HI R13, RZ, 0xe, R7.reuse ;  /* 0x0000000eff0d7819 */ /* 0x100fe40000011607 */
[----:B---3--:R-:W-:Y:S02]  /*0890*/  LOP3.LUT R9, R9, UR13, R20, 0x96, !PT ;  /* 0x0000000d09097c12 */ /* 0x008fe4000f8e9614 */
[----:B------:R-:W-:Y:S02]  /*08a0*/  SHF.R.U32.HI R21, RZ, 0x18, R7 ;  /* 0x00000018ff157819 */ /* 0x000fe40000011607 */
[--C-:B------:R-:W-:Y:S01]  /*08b0*/  SHF.R.U32.HI R14, RZ, 0x6, R9.reuse ;  /* 0x00000006ff0e7819 */ /* 0x100fe20000011609 */
[----:B------:R-:W-:Y:S01]  /*08c0*/  IMAD.SHL.U32 R15, R9, 0x4, RZ ;  /* 0x00000004090f7824 */ /* 0x000fe200078e00ff */
[----:B------:R-:W-:-:S02]  /*08d0*/  SHF.R.U32.HI R17, RZ, 0x18, R9 ;  /* 0x00000018ff117819 */ /* 0x000fc40000011609 */
[----:B--2---:R-:W-:Y:S02]  /*08e0*/  LOP3.LUT R19, R19, UR14, R6, 0x96, !PT ;  /* 0x0000000e13137c12 */ /* 0x004fe4000f8e9606 */
[----:B------:R-:W-:Y:S02]  /*08f0*/  SHF.R.U32.HI R20, RZ, 0xe, R9 ;  /* 0x0000000eff147819 */ /* 0x000fe40000011609 */
[--C-:B------:R-:W-:Y:S01]  /*0900*/  SHF.R.U32.HI R16, RZ, 0xe, R19.reuse ;  /* 0x0000000eff107819 */ /* 0x100fe20000011613 */
[----:B------:R-:W-:Y:S01]  /*0910*/  IMAD.SHL.U32 R18, R19, 0x4, RZ ;  /* 0x0000000413127824 */ /* 0x000fe200078e00ff */
[----:B------:R-:W-:Y:S02]  /*0920*/  SHF.R.U32.HI R10, RZ, 0x6, R19 ;  /* 0x00000006ff0a7819 */ /* 0x000fe40000011613 */
[----:B0-----:R-:W-:Y:S01]  /*0930*/  LOP3.LUT R22, R22, UR15, R3, 0x96, !PT ;  /* 0x0000000f16167c12 */ /* 0x001fe2000f8e9603 */
[----:B------:R-:W0:Y:S01]  /*0940*/  LDCU.128 UR12, c[0x3][0x70] ;  /* 0x00c00e00ff0c77ac */ /* 0x000e220008000c00 */
[----:B------:R-:W-:-:S02]  /*0950*/  LOP3.LUT R11, R11, 0x3fc, RZ, 0xc0, !PT ;  /* 0x000003fc0b0b7812 */ /* 0x000fc400078ec0ff */
[--C-:B------:R-:W-:Y:S01]  /*0960*/  SHF.R.U32.HI R6, RZ, 0x6, R22.reuse ;  /* 0x00000006ff067819 */ /* 0x100fe20000011616 */
[----:B------:R-:W-:Y:S01]  /*0970*/  IMAD.SHL.U32 R9, R22, 0x4, RZ ;  /* 0x0000000416097824 */ /* 0x000fe200078e00ff */
[--C-:B------:R-:W-:Y:S02]  /*0980*/  SHF.R.U32.HI R7, RZ, 0xe, R22.reuse ;  /* 0x0000000eff077819 */ /* 0x100fe40000011616 */
[----:B------:R-:W-:Y:S01]  /*0990*/  SHF.R.U32.HI R8, RZ, 0x18, R22 ;  /* 0x00000018ff087819 */ /* 0x000fe20000011616 */
[----:B------:R-:W1:Y:S01]  /*09a0*/  LDC R11, c[0x3][R11+0x12f0] ;  /* 0x00c4bc000b0b7b82 */ /* 0x000e620000000800 */
[----:B------:R-:W-:Y:S02]  /*09b0*/  LOP3.LUT R12, R12, 0x3fc, RZ, 0xc0, !PT ;  /* 0x000003fc0c0c7812 */ /* 0x000fe400078ec0ff */
[----:B------:R-:W-:Y:S02]  /*09c0*/  LOP3.LUT R13, R13, 0x3fc, RZ, 0xc0, !PT ;  /* 0x000003fc0d0d7812 */ /* 0x000fe400078ec0ff */
[----:B------:R-:W-:-:S02]  /*09d0*/  LOP3.LUT R15, R15, 0x3fc, RZ, 0xc0, !PT ;  /* 0x000003fc0f0f7812 */ /* 0x000fc400078ec0ff */
[----:B------:R-:W-:Y:S01]  /*09e0*/  LOP3.LUT R14, R14, 0x3fc, RZ, 0xc0, !PT ;  /* 0x000003fc0e0e7812 */ /* 0x000fe200078ec0ff */
[----:B------:R-:W2:Y:S01]  /*09f0*/  LDC R12, c[0x3][R12+0x16f0] ;  /* 0x00c5bc000c0c7b82 */ /* 0x000ea20000000800 */
[----:B------:R-:W-:Y:S02]  /*0a00*/  LOP3.LUT R16, R16, 0x3fc, RZ, 0xc0, !PT ;  /* 0x000003fc10107812 */ /* 0x000fe400078ec0ff */
[----:B------:R-:W-:Y:S02]  /*0a10*/  LOP3.LUT R18, R18, 0x3fc, RZ, 0xc0, !PT ;  /* 0x000003fc12127812 */ /* 0x000fe400078ec0ff */
[----:B------:R-:W-:Y:S02]  /*0a20*/  SHF.R.U32.HI R5, RZ, 0x18, R19 ;  /* 0x00000018ff057819 */ /* 0x000fe40000011613 */
[----:B------:R-:W-:Y:S01]  /*0a30*/  LOP3.LUT R25, R6, 0x3fc, RZ, 0xc0, !PT ;  /* 0x000003fc06197812 */ /* 0x000fe200078ec0ff */
[----:B------:R-:W3:Y:S01]  /*0a40*/  LDC R13, c[0x3][R13+0x1af0] ;  /* 0x00c6bc000d0d7b82 */ /* 0x000ee20000000800 */
[----:B------:R-:W-:-:S02]  /*0a50*/  LOP3.LUT R24, R7, 0x3fc, RZ, 0xc0, !PT ;  /* 0x000003fc07187812 */ /* 0x000fc400078ec0ff */
[----:B------:R-:W-:Y:S02]  /*0a60*/  LEA R4, R17, UR6, 0x2 ;  /* 0x0000000611047c11 */ /* 0x000fe4000f8e10ff */
[----:B------:R-:W-:Y:S02]  /*0a70*/  LOP3.LUT R17, R20, 0x3fc, RZ, 0xc0, !PT ;  /* 0x000003fc14117812 */ /* 0x000fe400078ec0ff */
[----:B------:R-:W-:Y:S01]  /*0a80*/  LOP3.LUT R10, R10, 0x3fc, RZ, 0xc0, !PT ;  /* 0x000003fc0a0a7812 */ /* 0x000fe200078ec0ff */
[----:B------:R-:W2:Y:S01]  /*0a90*/  LDC R15, c[0x3][R15+0x12f0] ;  /* 0x00c4bc000f0f7b82 */ /* 0x000ea20000000800 */
[----:B------:R-:W-:Y:S02]  /*0aa0*/  LEA R6, R8, UR6, 0x2 ;  /* 0x0000000608067c11 */ /* 0x000fe4000f8e10ff */
[----:B------:R-:W-:Y:S02]  /*0ab0*/  LOP3.LUT R23, R9, 0x3fc, RZ, 0xc0, !PT ;  /* 0x000003fc09177812 */ /* 0x000fe400078ec0ff */
[----:B------:R-:W-:-:S02]  /*0ac0*/  LEA R5, R5, UR6, 0x2 ;  /* 0x0000000605057c11 */ /* 0x000fc4000f8e10ff */
[----:B------:R-:W-:Y:S01]  /*0ad0*/  LEA R3, R21, UR6, 0x2 ;  /* 0x0000000615037c11 */ /* 0x000fe2000f8e10ff */
[----:B------:R-:W3:Y:S08]  /*0ae0*/  LDC R14, c[0x3][R14+0x16f0] ;  /* 0x00c5bc000e0e7b82 */ /* 0x000ef00000000800 */
[----:B------:R-:W1:Y:S08]  /*0af0*/  LDC R16, c[0x3][R16+0x1af0] ;  /* 0x00c6bc0010107b82 */ /* 0x000e700000000800 */
[----:B------:R-:W3:Y:S08]  /*0b00*/  LDC R18, c[0x3][R18+0x12f0] ;  /* 0x00c4bc0012127b82 */ /* 0x000ef00000000800 */
[----:B------:R-:W1:Y:S08]  /*0b10*/  LDC R8, c[0x3][R25+0x16f0] ;  /* 0x00c5bc0019087b82 */ /* 0x000e700000000800 */
[----:B------:R-:W2:Y:S08]  /*0b20*/  LDC R9, c[0x3][R24+0x1af0] ;  /* 0x00c6bc0018097b82 */ /* 0x000eb00000000800 */
[----:B------:R-:W4:Y:S08]  /*0b30*/  LDC R17, c[0x3][R17+0x1af0] ;  /* 0x00c6bc0011117b82 */ /* 0x000f300000000800 */
[----:B------:R-:W4:Y:S08]  /*0b40*/  LDC R10, c[0x3][R10+0x16f0] ;  /* 0x00c5bc000a0a7b82 */ /* 0x000f300000000800 */
[----:B------:R-:W4:Y:S08]  /*0b50*/  LDC R22, c[0x3][R23+0x12f0] ;  /* 0x00c4bc0017167b82 */ /* 0x000f300000000800 */
[----:B------:R-:W0:Y:S01]  /*0b60*/  LDC R7, c[0x3][R4] ;  /* 0x00c0000004077b82 */ /* 0x000e220000000800 */
[----:B---3--:R-:W-:-:S07]  /*0b70*/  LOP3.LUT R19, R13, R14, R18, 0x96, !PT ;  /* 0x0000000e0d137212 */ /* 0x008fce00078e9612 */
[----:B------:R-:W3:Y:S01]  /*0b80*/  LDC R20, c[0x3][R5] ;  /* 0x00c0000005147b82 */ /* 0x000ee20000000800 */
[----:B-1----:R-:W-:-:S07]  /*0b90*/  LOP3.LUT R8, R16, R8, R11, 0x96, !PT ;  /* 0x0000000810087212 */ /* 0x002fce00078e960b */
[----:B------:R-:W1:Y:S01]  /*0ba0*/  LDC R6, c[0x3][R6] ;  /* 0x00c0000006067b82 */ /* 0x000e620000000800 */
[----:B--2---:R-:W-:-:S07]  /*0bb0*/  LOP3.LUT R9, R9, R12, R15, 0x96, !PT ;  /* 0x0000000c09097212 */ /* 0x004fce00078e960f */
[----:B------:R-:W2:Y:S01]  /*0bc0*/  LDC R3, c[0x3][R3] ;  /* 0x00c0000003037b82 */ /* 0x000ea20000000800 */
[----:B----4-:R-:W-:Y:S02]  /*0bd0*/  LOP3.LUT R22, R17, R10, R22, 0x96, !PT ;  /* 0x0000000a11167212 */ /* 0x010fe400078e9616 */
[----:B0-----:R-:W-:-:S04]  /*0be0*/  LOP3.LUT R7, R8, UR12, R7, 0x96, !PT ;  /* 0x0000000c08077c12 */ /* 0x001fc8000f8e9607 */
        /* <DEDUP_REMOVED lines=8> */
[----:B-1----:R-:W-:Y:S02]  /*0c70*/  LOP3.LUT R19, R19, UR14, R6, 0x96, !PT ;  /* 0x0000000e13137c12 */ /* 0x002fe4000f8e9606 */
[----:B------:R-:W-:Y:S02]  /*0c80*/  SHF.R.U32.HI R20, RZ, 0xe, R9 ;  /* 0x0000000eff147819 */ /* 0x000fe40000011609 */
[--C-:B------:R-:W-:Y:S01]  /*0c90*/  SHF.R.U32.HI R16, RZ, 0xe, R19.reuse ;  /* 0x0000000eff107819 */ /* 0x100fe20000011613 */
[----:B------:R-:W-:Y:S01]  /*0ca0*/  IMAD.SHL.U32 R18, R19, 0x4, RZ ;  /* 0x0000000413127824 */ /* 0x000fe200078e00ff */
[----:B------:R-:W-:Y:S02]  /*0cb0*/  SHF.R.U32.HI R10, RZ, 0x6, R19 ;  /* 0x00000006ff0a7819 */ /* 0x000fe40000011613 */
[----:B--2---:R-:W-:Y:S01]  /*0cc0*/  LOP3.LUT R22, R22, UR15, R3, 0x96, !PT ;  /* 0x0000000f16167c12 */ /* 0x004fe2000f8e9603 */
        /* <DEDUP_REMOVED lines=242> */
[----:B------:R-:W-:Y:S02]  /*1bf0*/  LEA R4, R17, UR6, 0x2 ;  /* 0x0000000611047c11 */ /* 0x000fe4000f8e10ff */
[----:B------:R-:W-:Y:S01]  /*1c00*/  SHF.R.U32.HI R5, RZ, 0x18, R19 ;  /* 0x00000018ff057819 */ /* 0x000fe20000011613 */
[----:B------:R-:W3:Y:S01]  /*1c10*/  LDC R13, c[0x3][R13+0x1af0] ;  /* 0x00c6bc000d0d7b82 */ /* 0x000ee20000000800 */
[----:B------:R-:W-:-:S02]  /*1c20*/  LOP3.LUT R17, R20, 0x3fc, RZ, 0xc0, !PT ;  /* 0x000003fc14117812 */ /* 0x000fc400078ec0ff */
[----:B------:R-:W-:Y:S02]  /*1c30*/  LOP3.LUT R10, R10, 0x3fc, RZ, 0xc0, !PT ;  /* 0x000003fc0a0a7812 */ /* 0x000fe400078ec0ff */
        /* <DEDUP_REMOVED lines=39> */
[----:B------:R-:W-:-:S02]  /*1eb0*/  LEA R4, R17, UR6, 0x2 ;  /* 0x0000000611047c11 */ /* 0x000fc4000f8e10ff */
[--C-:B------:R-:W-:Y:S01]  /*1ec0*/  SHF.R.U32.HI R6, RZ, 0x6, R22.reuse ;  /* 0x00000006ff067819 */ /* 0x100fe20000011616 */
[----:B------:R-:W-:Y:S01]  /*1ed0*/  IMAD.SHL.U32 R9, R22, 0x4, RZ ;  /* 0x0000000416097824 */ /* 0x000fe200078e00ff */
[--C-:B------:R-:W-:Y:S02]  /*1ee0*/  SHF.R.U32.HI R7, RZ, 0xe, R22.reuse ;  /* 0x0000000eff077819 */ /* 0x100fe40000011616 */
[----:B------:R-:W-:Y:S02]  /*1ef0*/  SHF.R.U32.HI R8, RZ, 0x18, R22 ;  /* 0x00000018ff087819 */ /* 0x000fe40000011616 */
[----:B------:R-:W-:Y:S02]  /*1f00*/  LOP3.LUT R11, R11, 0x3fc, RZ, 0xc0, !PT ;  /* 0x000003fc0b0b7812 */ /* 0x000fe400078ec0ff */
[----:B------:R-:W-:Y:S02]  /*1f10*/  LOP3.LUT R12, R12, 0x3fc, RZ, 0xc0, !PT ;  /* 0x000003fc0c0c7812 */ /* 0x000fe400078ec0ff */
[----:B------:R-:W-:-:S02]  /*1f20*/  LOP3.LUT R13, R13, 0x3fc, RZ, 0xc0, !PT ;  /* 0x000003fc0d0d7812 */ /* 0x000fc400078ec0ff */
[----:B------:R-:W-:Y:S01]  /*1f30*/  LOP3.LUT R15, R15, 0x3fc, RZ, 0xc0, !PT ;  /* 0x000003fc0f0f7812 */ /* 0x000fe200078ec0ff */
[----:B------:R-:W1:Y:S01]  /*1f40*/  LDC R11, c[0x3][R11+0x12f0] ;  /* 0x00c4bc000b0b7b82 */ /* 0x000e620000000800 */
[----:B------:R-:W-:Y:S02]  /*1f50*/  LOP3.LUT R14, R14, 0x3fc, RZ, 0xc0, !PT ;  /* 0x000003fc0e0e7812 */ /* 0x000fe400078ec0ff */
[----:B------:R-:W-:Y:S02]  /*1f60*/  LOP3.LUT R17, R20, 0x3fc, RZ, 0xc0, !PT ;  /* 0x000003fc14117812 */ /* 0x000fe400078ec0ff */
[----:B------:R-:W-:Y:S02]  /*1f70*/  LOP3.LUT R16, R16, 0x3fc, RZ, 0xc0, !PT ;  /* 0x000003fc10107812 */ /* 0x000fe400078ec0ff */
[----:B------:R-:W-:Y:S01]  /*1f80*/  LOP3.LUT R18, R18, 0x3fc, RZ, 0xc0, !PT ;  /* 0x000003fc12127812 */ /* 0x000fe200078ec0ff */
[----:B------:R-:W2:Y:S01]  /*1f90*/  LDC R12, c[0x3][R12+0x16f0] ;  /* 0x00c5bc000c0c7b82 */ /* 0x000ea20000000800 */
[----:B------:R-:W-:-:S02]  /*1fa0*/  LOP3.LUT R10, R10, 0x3fc, RZ, 0xc0, !PT ;  /* 0x000003fc0a0a7812 */ /* 0x000fc400078ec0ff */
[----:B------:R-:W-:Y:S02]  /*1fb0*/  LEA R3, R21, UR6, 0x2 ;  /* 0x0000000615037c11 */ /* 0x000fe4000f8e10ff */
[----:B------:R-:W-:Y:S02]  /*1fc0*/  SHF.R.U32.HI R5, RZ, 0x18, R19 ;  /* 0x00000018ff057819 */ /* 0x000fe40000011613 */
[----:B------:R-:W-:Y:S01]  /*1fd0*/  LOP3.LUT R24, R6, 0x3fc, RZ, 0xc0, !PT ;  /* 0x000003fc06187812 */ /* 0x000fe200078ec0ff */
[----:B------:R-:W3:Y:S01]  /*1fe0*/  LDC R13, c[0x3][R13+0x1af0] ;  /* 0x00c6bc000d0d7b82 */ /* 0x000ee20000000800 */
[----:B------:R-:W-:Y:S02]  /*1ff0*/  LOP3.LUT R21, R7, 0x3fc, RZ, 0xc0, !PT ;  /* 0x000003fc07157812 */ /* 0x000fe400078ec0ff */
[----:B------:R-:W-:Y:S02]  /*2000*/  LOP3.LUT R23, R9, 0x3fc, RZ, 0xc0, !PT ;  /* 0x000003fc09177812 */ /* 0x000fe400078ec0ff */
[----:B------:R-:W-:-:S02]  /*2010*/  LEA R6, R8, UR6, 0x2 ;  /* 0x0000000608067c11 */ /* 0x000fc4000f8e10ff */
[----:B------:R-:W-:Y:S01]  /*2020*/  LEA R5, R5, UR6, 0x2 ;  /* 0x0000000605057c11 */ /* 0x000fe2000f8e10ff */
[----:B------:R-:W2:Y:S08]  /*2030*/  LDC R15, c[0x3][R15+0x12f0] ;  /* 0x00c4bc000f0f7b82 */ /* 0x000eb00000000800 */
[----:B------:R-:W3:Y:S08]  /*2040*/  LDC R14, c[0x3][R14+0x16f0] ;  /* 0x00c5bc000e0e7b82 */ /* 0x000ef00000000800 */
[----:B------:R-:W4:Y:S08]  /*2050*/  LDC R17, c[0x3][R17+0x1af0] ;  /* 0x00c6bc0011117b82 */ /* 0x000f300000000800 */
[----:B------:R-:W1:Y:S08]  /*2060*/  LDC R16, c[0x3][R16+0x1af0] ;  /* 0x00c6bc0010107b82 */ /* 0x000e700000000800 */
[----:B------:R-:W3:Y:S08]  /*2070*/  LDC R18, c[0x3][R18+0x12f0] ;  /* 0x00c4bc0012127b82 */ /* 0x000ef00000000800 */
[----:B------:R-:W1:Y:S08]  /*2080*/  LDC R8, c[0x3][R24+0x16f0] ;  /* 0x00c5bc0018087b82 */ /* 0x000e700000000800 */
[----:B------:R-:W2:Y:S08]  /*2090*/  LDC R9, c[0x3][R21+0x1af0] ;  /* 0x00c6bc0015097b82 */ /* 0x000eb00000000800 */
[----:B------:R-:W4:Y:S08]  /*20a0*/  LDC R10, c[0x3][R10+0x16f0] ;  /* 0x00c5bc000a0a7b82 */ /* 0x000f300000000800 */
[----:B------:R-:W4:Y:S08]  /*20b0*/  LDC R22, c[0x3][R23+0x12f0] ;  /* 0x00c4bc0017167b82 */ /* 0x000f300000000800 */
[----:B------:R-:W0:Y:S08]  /*20c0*/  LDC R7, c[0x3][R4] ;  /* 0x00c0000004077b82 */ /* 0x000e300000000800 */
[----:B------:R-:W5:Y:S01]  /*20d0*/  LDC R20, c[0x3][R5] ;  /* 0x00c0000005147b82 */ /* 0x000f620000000800 */
[----:B---3--:R-:W-:-:S07]  /*20e0*/  LOP3.LUT R19, R13, R14, R18, 0x96, !PT ;  /* 0x0000000e0d137212 */ /* 0x008fce00078e9612 */
[----:B------:R-:W3:Y:S01]  /*20f0*/  LDC R6, c[0x3][R6] ;  /* 0x00c0000006067b82 */ /* 0x000ee20000000800 */
[----:B-1----:R-:W-:-:S07]  /*2100*/  LOP3.LUT R8, R16, R8, R11, 0x96, !PT ;  /* 0x0000000810087212 */ /* 0x002fce00078e960b */
[----:B------:R-:W1:Y:S01]  /*2110*/  LDC R3, c[0x3][R3] ;  /* 0x00c0000003037b82 */ /* 0x000e620000000800 */
[----:B--2---:R-:W-:Y:S02]  /*2120*/  LOP3.LUT R9, R9, R12, R15, 0x96, !PT ;  /* 0x0000000c09097212 */ /* 0x004fe400078e960f */
[----:B----4-:R-:W-:Y:S02]  /*2130*/  LOP3.LUT R22, R17, R10, R22, 0x96, !PT ;  /* 0x0000000a11167212 */ /* 0x010fe400078e9616 */
[----:B0-----:R-:W-:-:S04]  /*2140*/  LOP3.LUT R7, R8, UR12, R7, 0x96, !PT ;  /* 0x0000000c08077c12 */ /* 0x001fc8000f8e9607 */
[--C-:B------:R-:W-:Y:S02]  /*2150*/  SHF.R.U32.HI R16, RZ, 0x10, R7.reuse ;  /* 0x00000010ff107819 */ /* 0x100fe40000011607 */
[----:B------:R-:W-:Y:S02]  /*2160*/  LOP3.LUT R8, R7, 0xff, RZ, 0xc0, !PT ;  /* 0x000000ff07087812 */ /* 0x000fe400078ec0ff */
[----:B-----5:R-:W-:Y:S02]  /*2170*/  LOP3.LUT R9, R9, UR13, R20, 0x96, !PT ;  /* 0x0000000d09097c12 */ /* 0x020fe4000f8e9614 */
[----:B------:R-:W-:Y:S02]  /*2180*/  SHF.R.U32.HI R20, RZ, 0x18, R7 ;  /* 0x00000018ff147819 */ /* 0x000fe40000011607 */
[----:B------:R-:W-:Y:S01]  /*2190*/  SHF.R.U32.HI R11, RZ, 0x10, R9 ;  /* 0x00000010ff0b7819 */ /* 0x000fe20000011609 */
[----:B------:R-:W0:Y:S01]  /*21a0*/  LDC.U8 R8, c[0x3][R8+0x11f0] ;  /* 0x00c47c0008087b82 */ /* 0x000e220000000000 */
[----:B------:R-:W-:-:S02]  /*21b0*/  SHF.R.U32.HI R12, RZ, 0x8, R7 ;  /* 0x00000008ff0c7819 */ /* 0x000fc40000011607 */
[----:B---3--:R-:W-:Y:S02]  /*21c0*/  LOP3.LUT R19, R19, UR14, R6, 0x96, !PT ;  /* 0x0000000e13137c12 */ /* 0x008fe4000f8e9606 */
[----:B------:R-:W-:Y:S02]  /*21d0*/  SHF.R.U32.HI R21, RZ, 0x18, R9 ;  /* 0x00000018ff157819 */ /* 0x000fe40000011609 */
[----:B------:R-:W-:Y:S01]  /*21e0*/  SHF.R.U32.HI R15, RZ, 0x10, R19 ;  /* 0x00000010ff0f7819 */ /* 0x000fe20000011613 */
[----:B------:R-:W2:Y:S01]  /*21f0*/  LDC.U8 R4, c[0x3][R20+0x11f0] ;  /* 0x00c47c0014047b82 */ /* 0x000ea20000000000 */
[----:B------:R-:W-:Y:S02]  /*2200*/  LOP3.LUT R7, R9, 0xff, RZ, 0xc0, !PT ;  /* 0x000000ff09077812 */ /* 0x000fe400078ec0ff */
[----:B-1----:R-:W-:Y:S01]  /*2210*/  LOP3.LUT R22, R22, UR15, R3, 0x96, !PT ;  /* 0x0000000f16167c12 */ /* 0x002fe2000f8e9603 */
[----:B------:R-:W1:Y:S01]  /*2220*/  LDCU.128 UR12, c[0x3][URZ] ;  /* 0x00c00000ff0c77ac */ /* 0x000e620008000c00 */
[----:B------:R-:W-:-:S02]  /*2230*/  SHF.R.U32.HI R14, RZ, 0x8, R9 ;  /* 0x00000008ff0e7819 */ /* 0x000fc40000011609 */
[--C-:B------:R-:W-:Y:S01]  /*2240*/  SHF.R.U32.HI R17, RZ, 0x10, R22.reuse ;  /* 0x00000010ff117819 */ /* 0x100fe20000011616 */
[----:B------:R-:W3:Y:S01]  /*2250*/  LDC.U8 R6, c[0x3][R21+0x11f0] ;  /* 0x00c47c0015067b82 */ /* 0x000ee20000000000 */
[----:B------:R-:W-:Y:S02]  /*2260*/  SHF.R.U32.HI R10, RZ, 0x8, R19 ;  /* 0x00000008ff0a7819 */ /* 0x000fe40000011613 */
[----:B------:R-:W-:Y:S02]  /*2270*/  SHF.R.U32.HI R3, RZ, 0x8, R22 ;  /* 0x00000008ff037819 */ /* 0x000fe40000011616 */
[----:B------:R-:W-:Y:S02]  /*2280*/  LOP3.LUT R16, R16, 0xff, RZ, 0xc0, !PT ;  /* 0x000000ff10107812 */ /* 0x000fe400078ec0ff */
[----:B------:R-:W-:Y:S01]  /*2290*/  LOP3.LUT R13, R11, 0xff, RZ, 0xc0, !PT ;  /* 0x000000ff0b0d7812 */ /* 0x000fe200078ec0ff */
[----:B------:R-:W4:Y:S01]  /*22a0*/  LDC.U8 R7, c[0x3][R7+0x11f0] ;  /* 0x00c47c0007077b82 */ /* 0x000f220000000000 */
[----:B------:R-:W-:-:S02]  /*22b0*/  LOP3.LUT R15, R15, 0xff, RZ, 0xc0, !PT ;  /* 0x000000ff0f0f7812 */ /* 0x000fc400078ec0ff */
[----:B------:R-:W-:Y:S02]  /*22c0*/  LOP3.LUT R17, R17, 0xff, RZ, 0xc0, !PT ;  /* 0x000000ff11117812 */ /* 0x000fe400078ec0ff */
[----:B------:R-:W-:Y:S02]  /*22d0*/  LOP3.LUT R9, R22, 0xff, RZ, 0xc0, !PT ;  /* 0x000000ff16097812 */ /* 0x000fe400078ec0ff */
[----:B------:R-:W-:Y:S01]  /*22e0*/  SHF.R.U32.HI R23, RZ, 0x18, R19 ;  /* 0x00000018ff177819 */ /* 0x000fe20000011613 */
[----:B------:R-:W2:Y:S01]  /*22f0*/  LDC.U8 R13, c[0x3][R13+0x11f0] ;  /* 0x00c47c000d0d7b82 */ /* 0x000ea20000000000 */
[----:B------:R-:W-:Y:S02]  /*2300*/  SHF.R.U32.HI R22, RZ, 0x18, R22 ;  /* 0x00000018ff167819 */ /* 0x000fe40000011616 */
[----:B------:R-:W-:Y:S02]  /*2310*/  LOP3.LUT R5, R19, 0xff, RZ, 0xc0, !PT ;  /* 0x000000ff13057812 */ /* 0x000fe400078ec0ff */
[----:B------:R-:W-:-:S02]  /*2320*/  LOP3.LUT R12, R12, 0xff, RZ, 0xc0, !PT ;  /* 0x000000ff0c0c7812 */ /* 0x000fc400078ec0ff */
[----:B------:R-:W-:Y:S01]  /*2330*/  LOP3.LUT R14, R14, 0xff, RZ, 0xc0, !PT ;  /* 0x000000ff0e0e7812 */ /* 0x000fe200078ec0ff */
[----:B------:R-:W5:Y:S01]  /*2340*/  LDC.U8 R11, c[0x3][R22+0x11f0] ;  /* 0x00c47c00160b7b82 */ /* 0x000f620000000000 */
[----:B------:R-:W-:Y:S02]  /*2350*/  LOP3.LUT R19, R10, 0xff, RZ, 0xc0, !PT ;  /* 0x000000ff0a137812 */ /* 0x000fe400078ec0ff */
[----:B------:R-:W-:Y:S02]  /*2360*/  LOP3.LUT R18, R3, 0xff, RZ, 0xc0, !PT ;  /* 0x000000ff03127812 */ /* 0x000fe400078ec0ff */
[----:B------:R-:W-:-:S03]  /*2370*/  IADD3.X R3, PT, PT, R0, UR11, RZ, P0, !PT ;  /* 0x0000000b00037c10 */ /* 0x000fc600087fe4ff */
[----:B------:R-:W1:Y:S08]  /*2380*/  LDC.U8 R10, c[0x3][R23+0x11f0] ;  /* 0x00c47c00170a7b82 */ /* 0x000e700000000000 */
[----:B------:R-:W3:Y:S08]  /*2390*/  LDC.U8 R15, c[0x3][R15+0x11f0] ;  /* 0x00c47c000f0f7b82 */ /* 0x000ef00000000000 */
[----:B------:R-:W1:Y:S08]  /*23a0*/  LDC.U8 R17, c[0x3][R17+0x11f0] ;  /* 0x00c47c0011117b82 */ /* 0x000e700000000000 */
[----:B------:R-:W5:Y:S08]  /*23b0*/  LDC.U8 R16, c[0x3][R16+0x11f0] ;  /* 0x00c47c0010107b82 */ /* 0x000f700000000000 */
[----:B------:R-:W0:Y:S01]  /*23c0*/  LDC.U8 R19, c[0x3][R19+0x11f0] ;  /* 0x00c47c0013137b82 */ /* 0x000e220000000000 */
[----:B--2---:R-:W-:-:S07]  /*23d0*/  IMAD R4, R4, 0x100, R13 ;  /* 0x0000010004047824 */ /* 0x004fce00078e020d */
[----:B------:R-:W2:Y:S08]  /*23e0*/  LDC.U8 R18, c[0x3][R18+0x11f0] ;  /* 0x00c47c0012127b82 */ /* 0x000eb00000000000 */
[----:B------:R-:W4:Y:S08]  /*23f0*/  LDC.U8 R12, c[0x3][R12+0x11f0] ;  /* 0x00c47c000c0c7b82 */ /* 0x000f300000000000 */
[----:B------:R-:W4:Y:S01]  /*2400*/  LDC.U8 R14, c[0x3][R14+0x11f0] ;  /* 0x00c47c000e0e7b82 */ /* 0x000f220000000000 */
[----:B---3--:R-:W-:-:S07]  /*2410*/  IMAD R21, R6, 0x100, R15 ;  /* 0x0000010006157824 */ /* 0x008fce00078e020f */
[----:B------:R-:W3:Y:S01]  /*2420*/  LDC.U8 R9, c[0x3][R9+0x11f0] ;  /* 0x00c47c0009097b82 */ /* 0x000ee20000000000 */
[----:B-1----:R-:W-:-:S07]  /*2430*/  IMAD R23, R10, 0x100, R17 ;  /* 0x000001000a177824 */ /* 0x002fce00078e0211 */
[----:B------:R-:W1:Y:S01]  /*2440*/  LDC.U8 R5, c[0x3][R5+0x11f0] ;  /* 0x00c47c0005057b82 */ /* 0x000e620000000000 */
[----:B-----5:R-:W-:Y:S02]  /*2450*/  IMAD R11, R11, 0x100, R16 ;  /* 0x000001000b0b7824 */ /* 0x020fe400078e0210 */
[----:B0-----:R-:W-:Y:S02]  /*2460*/  IMAD R0, R4, 0x100, R19 ;  /* 0x0000010004007824 */ /* 0x001fe400078e0213 */
[----:B--2---:R-:W-:-:S04]  /*2470*/  IMAD R21, R21, 0x100, R18 ;  /* 0x0000010015157824 */ /* 0x004fc800078e0212 */
[----:B------:R-:W-:Y:S02]  /*2480*/  IMAD.U32 R4, R21, 0x100, R8 ;  /* 0x0000010015047824 */ /* 0x000fe400078e0008 */
[----:B----4-:R-:W-:-:S03]  /*2490*/  IMAD R6, R23, 0x100, R12 ;  /* 0x0000010017067824 */ /* 0x010fc600078e020c */
[----:B------:R-:W-:Y:S01]  /*24a0*/  LOP3.LUT R13, R4, UR13, RZ, 0x3c, !PT ;  /* 0x0000000d040d7c12 */ /* 0x000fe2000f8e3cff */
[----:B------:R-:W-:Y:S02]  /*24b0*/  IMAD.U32 R6, R6, 0x100, R7 ;  /* 0x0000010006067824 */ /* 0x000fe400078e0007 */
[----:B------:R-:W-:-:S03]  /*24c0*/  IMAD R10, R11, 0x100, R14 ;  /* 0x000001000b0a7824 */ /* 0x000fc600078e020e */
[----:B------:R-:W-:Y:S01]  /*24d0*/  LOP3.LUT R14, R6, UR14, RZ, 0x3c, !PT ;  /* 0x0000000e060e7c12 */ /* 0x000fe2000f8e3cff */
[----:B---3--:R-:W-:-:S05]  /*24e0*/  IMAD.U32 R0, R0, 0x100, R9 ;  /* 0x0000010000007824 */ /* 0x008fca00078e0009 */
[----:B------:R-:W-:Y:S01]  /*24f0*/  LOP3.LUT R12, R0, UR12, RZ, 0x3c, !PT ;  /* 0x0000000c000c7c12 */ /* 0x000fe2000f8e3cff */
[----:B-1----:R-:W-:-:S05]  /*2500*/  IMAD.U32 R10, R10, 0x100, R5 ;  /* 0x000001000a0a7824 */ /* 0x002fca00078e0005 */
[----:B------:R-:W-:-:S05]  /*2510*/  LOP3.LUT R15, R10, UR15, RZ, 0x3c, !PT ;  /* 0x0000000f0a0f7c12 */ /* 0x000fca000f8e3cff */
[----:B------:R-:W-:Y:S01]  /*2520*/  STG.E.128 desc[UR4][R2.64], R12 ;  /* 0x0000000c02007986 */ /* 0x000fe2000c101d04 */
[----:B------:R-:W-:Y:S05]  /*2530*/  EXIT ;  /* 0x000000000000794d */ /* 0x000fea0003800000 */
.L_x_0:
[----:B------:R-:W-:-:S00]  /*2540*/  BRA `(.L_x_0) ;  /* 0xfffffffc00fc7947 */ /* 0x000fc0000383ffff */
[----:B------:R-:W-:-:S00]  /*2550*/  NOP ;  /* 0x0000000000007918 */ /* 0x000fc00000000000 */
        /* <DEDUP_REMOVED lines=10> */
.L_x_8:


//--------------------- .text._Z18aes128_ecb_encryptPKhPhm --------------------------
	.section	.text._Z18aes128_ecb_encryptPKhPhm,"ax",@progbits
	.align	128
        .global         _Z18aes128_ecb_encryptPKhPhm
        .type           _Z18aes128_ecb_encryptPKhPhm,@function
        .size           _Z18aes128_ecb_encryptPKhPhm,(.L_x_9 - _Z18aes128_ecb_encryptPKhPhm)
        .other          _Z18aes128_ecb_encryptPKhPhm,@"STO_CUDA_ENTRY STV_DEFAULT"
_Z18aes128_ecb_encryptPKhPhm:
.text._Z18aes128_ecb_encryptPKhPhm:
[----:B------:R-:W-:Y:S01]  /*0000*/  LDC R1, c[0x0][0x37c] ;  /* 0x0000df00ff017b82 */ /* 0x000fe20000000800 */
[----:B------:R-:W0:Y:S01]  /*0010*/  S2R R18, SR_TID.X ;  /* 0x0000000000127919 */ /* 0x000e220000002100 */
[----:B------:R-:W1:Y:S06]  /*0020*/  LDCU UR12, c[0x0][0x360] ;  /* 0x00006c00ff0c77ac */ /* 0x000e6c0008000800 */
[----:B------:R-:W0:Y:S01]  /*0030*/  S2UR UR4, SR_CTAID.X ;  /* 0x00000000000479c3 */ /* 0x000e220000002500 */
[----:B------:R-:W2:Y:S07]  /*0040*/  LDCU.64 UR6, c[0x0][0x390] ;  /* 0x00007200ff0677ac */ /* 0x000eae0008000a00 */
[----:B------:R-:W0:Y:S02]  /*0050*/  LDC R2, c[0x0][0x360] ;  /* 0x0000d800ff027b82 */ /* 0x000e240000000800 */
[----:B0-----:R-:W-:-:S05]  /*0060*/  IMAD R0, R2, UR4, R18 ;  /* 0x0000000402007c24 */ /* 0x001fca000f8e0212 */
[----:B--2---:R-:W-:-:S04]  /*0070*/  ISETP.GE.U32.AND P0, PT, R0, UR6, PT ;  /* 0x0000000600007c0c */ /* 0x004fc8000bf06070 */
[----:B------:R-:W-:-:S13]  /*0080*/  ISETP.GE.U32.AND.EX P0, PT, RZ, UR7, PT, P0 ;  /* 0x00000007ff007c0c */ /* 0x000fda000bf06100 */
[----:B-1----:R-:W-:Y:S05]  /*0090*/  @P0 EXIT ;  /* 0x000000000000094d */ /* 0x002fea0003800000 */
[----:B------:R-:W-:Y:S01]  /*00a0*/  ISETP.GT.U32.AND P0, PT, R18, 0xff, PT ;  /* 0x000000ff1200780c */ /* 0x000fe20003f04070 */
[----:B------:R-:W0:Y:S01]  /*00b0*/  LDCU.64 UR14, c[0x0][0x358] ;  /* 0x00006b00ff0e77ac */ /* 0x000e220008000a00 */
[----:B------:R-:W-:Y:S11]  /*00c0*/  BSSY.RECONVERGENT B0, `(.L_x_1) ;  /* 0x0000098000007945 */ /* 0x000ff60003800200 */
[----:B------:R-:W-:Y:S05]  /*00d0*/  @P0 BRA `(.L_x_2) ;  /* 0x0000000800580947 */ /* 0x000fea0003800000 */
[----:B------:R-:W1:Y:S01]  /*00e0*/  I2F.U32.RP R8, UR12 ;  /* 0x0000000c00087d06 */ /* 0x000e620008209000 */
[----:B------:R-:W-:Y:S01]  /*00f0*/  VIADD R3, R18, UR12 ;  /* 0x0000000c12037c36 */ /* 0x000fe20008000000 */
[----:B------:R-:W-:Y:S01]  /*0100*/  ISETP.NE.U32.AND P2, PT, RZ, UR12, PT ;  /* 0x0000000cff007c0c */ /* 0x000fe2000bf45070 */
[----:B------:R-:W-:Y:S03]  /*0110*/  BSSY.RECONVERGENT B1, `(.L_x_3) ;  /* 0x0000041000017945 */ /* 0x000fe60003800200 */
[C---:B------:R-:W-:Y:S02]  /*0120*/  ISETP.GE.U32.AND P0, PT, R3.reuse, 0x100, PT ;  /* 0x000001000300780c */ /* 0x040fe40003f06070 */
[----:B------:R-:W-:Y:S02]  /*0130*/  VIMNMX.U32 R6, PT, PT, R3, 0x100, !PT ;  /* 0x0000010003067848 */ /* 0x000fe40007fe0000 */
[----:B------:R-:W-:-:S04]  /*0140*/  SEL R7, RZ, 0x1, P0 ;  /* 0x00000001ff077807 */ /* 0x000fc80000000000 */
[----:B------:R-:W-:Y:S01]  /*0150*/  IADD3 R6, PT, PT, R6, -R3, -R7 ;  /* 0x8000000306067210 */ /* 0x000fe20007ffe807 */
[----:B-1----:R-:W1:Y:S02]  /*0160*/  MUFU.RCP R8, R8 ;  /* 0x0000000800087308 */ /* 0x002e640000001000 */
[----:B-1----:R-:W-:-:S06]  /*0170*/  VIADD R4, R8, 0xffffffe ;  /* 0x0ffffffe08047836 */ /* 0x002fcc0000000000 */
[----:B------:R1:W2:Y:S02]  /*0180*/  F2I.FTZ.U32.TRUNC.NTZ R5, R4 ;  /* 0x0000000400057305 */ /* 0x0002a4000021f000 */
[----:B-1----:R-:W-:Y:S02]  /*0190*/  IMAD.MOV.U32 R4, RZ, RZ, RZ ;  /* 0x000000ffff047224 */ /* 0x002fe400078e00ff */
[----:B--2---:R-:W-:-:S04]  /*01a0*/  IMAD.MOV R9, RZ, RZ, -R5 ;  /* 0x000000ffff097224 */ /* 0x004fc800078e0a05 */
[----:B------:R-:W-:-:S04]  /*01b0*/  IMAD R9, R9, UR12, RZ ;  /* 0x0000000c09097c24 */ /* 0x000fc8000f8e02ff */
[----:B------:R-:W-:-:S06]  /*01c0*/  IMAD.HI.U32 R5, R5, R9, R4 ;  /* 0x0000000905057227 */ /* 0x000fcc00078e0004 */
[----:B------:R-:W-:-:S04]  /*01d0*/  IMAD.HI.U32 R4, R5, R6, RZ ;  /* 0x0000000605047227 */ /* 0x000fc800078e00ff */
[----:B------:R-:W-:-:S04]  /*01e0*/  IMAD.MOV R3, RZ, RZ, -R4 ;  /* 0x000000ffff037224 */ /* 0x000fc800078e0a04 */
[----:B------:R-:W-:-:S05]  /*01f0*/  IMAD R6, R3, UR12, R6 ;  /* 0x0000000c03067c24 */ /* 0x000fca000f8e0206 */
[----:B------:R-:W-:-:S13]  /*0200*/  ISETP.GE.U32.AND P0, PT, R6, UR12, PT ;  /* 0x0000000c06007c0c */ /* 0x000fda000bf06070 */
[----:B------:R-:W-:Y:S02]  /*0210*/  @P0 VIADD R6, R6, -UR12 ;  /* 0x8000000c06060c36 */ /* 0x000fe40008000000 */
[----:B------:R-:W-:-:S03]  /*0220*/  @P0 VIADD R4, R4, 0x1 ;  /* 0x0000000104040836 */ /* 0x000fc60000000000 */
[----:B------:R-:W-:-:S13]  /*0230*/  ISETP.GE.U32.AND P1, PT, R6, UR12, PT ;  /* 0x0000000c06007c0c */ /* 0x000fda000bf26070 */
[----:B------:R-:W-:Y:S01]  /*0240*/  @P1 VIADD R4, R4, 0x1 ;  /* 0x0000000104041836 */ /* 0x000fe20000000000 */
[----:B------:R-:W-:-:S05]  /*0250*/  @!P2 LOP3.LUT R4, RZ, UR12, RZ, 0x33, !PT ;  /* 0x0000000cff04ac12 */ /* 0x000fca000f8e33ff */
[----:B------:R-:W-:-:S05]  /*0260*/  IMAD.IADD R4, R7, 0x1, R4 ;  /* 0x0000000107047824 */ /* 0x000fca00078e0204 */
[C---:B------:R-:W-:Y:S02]  /*0270*/  LOP3.LUT R3, R4.reuse, 0x3, RZ, 0xc0, !PT ;  /* 0x0000000304037812 */ /* 0x040fe400078ec0ff */
[----:B------:R-:W-:Y:S02]  /*0280*/  ISETP.GE.U32.AND P1, PT, R4, 0x3, PT ;  /* 0x000000030400780c */ /* 0x000fe40003f26070 */
[----:B------:R-:W-:-:S13]  /*0290*/  ISETP.NE.AND P0, PT, R3, 0x3, PT ;  /* 0x000000030300780c */ /* 0x000fda0003f05270 */
[----:B------:R-:W-:Y:S05]  /*02a0*/  @!P0 BRA `(.L_x_4) ;  /* 0x00000000009c8947 */ /* 0x000fea0003800000 */
[----:B------:R-:W1:Y:S01]  /*02b0*/  S2R R10, SR_CgaCtaId ;  /* 0x00000000000a7919 */ /* 0x000e620000008800 */
[----:B------:R-:W-:Y:S01]  /*02c0*/  MOV R5, 0x400 ;  /* 0x0000040000057802 */ /* 0x000fe20000000f00 */
[----:B------:R-:W-:Y:S02]  /*02d0*/  VIADD R4, R4, 0x1 ;  /* 0x0000000104047836 */ /* 0x000fe40000000000 */
[----:B------:R-:W-:Y:S02]  /*02e0*/  VIADD R22, R18, 0x10f0 ;  /* 0x000010f012167836 */ /* 0x000fe40000000000 */
[C---:B------:R-:W-:Y:S01]  /*02f0*/  VIADD R7, R5.reuse, 0x400 ;  /* 0x0000040005077836 */ /* 0x040fe20000000000 */
[----:B------:R-:W-:Y:S01]  /*0300*/  LOP3.LUT R6, R4, 0x3, RZ, 0xc0, !PT ;  /* 0x0000000304067812 */ /* 0x000fe200078ec0ff */
[C---:B------:R-:W-:Y:S02]  /*0310*/  VIADD R9, R5.reuse, 0x800 ;  /* 0x0000080005097836 */ /* 0x040fe40000000000 */
[----:B------:R-:W-:-:S02]  /*0320*/  VIADD R8, R5, 0xc00 ;  /* 0x00000c0005087836 */ /* 0x000fc40000000000 */
[----:B------:R-:W-:Y:S01]  /*0330*/  IMAD.MOV R6, RZ, RZ, -R6 ;  /* 0x000000ffff067224 */ /* 0x000fe200078e0a06 */
[C---:B-1----:R-:W-:Y:S01]  /*0340*/  LEA R3, R10.reuse, R5, 0x18 ;  /* 0x000000050a037211 */ /* 0x042fe200078ec0ff */
[----:B------:R-:W-:Y:S01]  /*0350*/  VIADD R5, R5, 0x1000 ;  /* 0x0000100005057836 */ /* 0x000fe20000000000 */
[C---:B------:R-:W-:Y:S02]  /*0360*/  LEA R7, R10.reuse, R7, 0x18 ;  /* 0x000000070a077211 */ /* 0x040fe400078ec0ff */
[C---:B------:R-:W-:Y:S02]  /*0370*/  LEA R9, R10.reuse, R9, 0x18 ;  /* 0x000000090a097211 */ /* 0x040fe400078ec0ff */
[----:B------:R-:W-:Y:S01]  /*0380*/  LEA R21, R10, R5, 0x18 ;  /* 0x000000050a157211 */ /* 0x000fe200078ec0ff */
[----:B------:R-:W-:Y:S01]  /*0390*/  IMAD.WIDE.U32 R4, R18, 0x4, RZ ;  /* 0x0000000412047825 */ /* 0x000fe200078e00ff */
[----:B------:R-:W-:-:S07]  /*03a0*/  LEA R17, R10, R8, 0x18 ;  /* 0x000000080a117211 */ /* 0x000fce00078ec0ff */
.L_x_5:
[--C-:B------:R-:W-:Y:S01]  /*03b0*/  IMAD.MOV.U32 R20, RZ, RZ, R4.reuse ;  /* 0x000000ffff147224 */ /* 0x100fe200078e0004 */
[----:B---3--:R1:W2:Y:S01]  /*03c0*/  LDC.U8 R16, c[0x3][R22] ;  /* 0x00c0000016107b82 */ /* 0x0082a20000000000 */
[--C-:B------:R-:W-:Y:S02]  /*03d0*/  IMAD.IADD R11, R3, 0x1, R4.reuse ;  /* 0x00000001030b7824 */ /* 0x100fe400078e0204 */
[--C-:B------:R-:W-:Y:S02]  /*03e0*/  IMAD.IADD R13, R7, 0x1, R4.reuse ;  /* 0x00000001070d7824 */ /* 0x100fe400078e0204 */
[--C-:B------:R-:W-:Y:S02]  /*03f0*/  IMAD.IADD R15, R9, 0x1, R4.reuse ;  /* 0x00000001090f7824 */ /* 0x100fe400078e0204 */
[----:B------:R-:W-:Y:S01]  /*0400*/  IMAD.IADD R19, R17, 0x1, R4 ;  /* 0x0000000111137824 */ /* 0x000fe200078e0204 */
[----:B------:R-:W3:Y:S01]  /*0410*/  LDC R8, c[0x3][R20+0xf0] ;  /* 0x00c03c0014087b82 */ /* 0x000ee20000000800 */
[----:B------:R-:W-:-:S02]  /*0420*/  IMAD.IADD R23, R21, 0x1, R18 ;  /* 0x0000000115177824 */ /* 0x000fc400078e0212 */
[----:B------:R-:W-:Y:S02]  /*0430*/  VIADD R6, R6, 0x1 ;  /* 0x0000000106067836 */ /* 0x000fe40000000000 */
[----:B------:R-:W-:Y:S02]  /*0440*/  VIADD R18, R18, UR12 ;  /* 0x0000000c12127c36 */ /* 0x000fe40008000000 */
[----:B-1----:R-:W-:Y:S01]  /*0450*/  VIADD R22, R22, UR12 ;  /* 0x0000000c16167c36 */ /* 0x002fe20008000000 */
[----:B------:R-:W1:Y:S01]  /*0460*/  LDC R10, c[0x3][R20+0x4f0] ;  /* 0x00c13c00140a7b82 */ /* 0x000e620000000800 */
[----:B------:R-:W-:-:S07]  /*0470*/  ISETP.NE.AND P0, PT, R6, RZ, PT ;  /* 0x000000ff0600720c */ /* 0x000fce0003f05270 */
[----:B------:R-:W4:Y:S08]  /*0480*/  LDC R12, c[0x3][R20+0x8f0] ;  /* 0x00c23c00140c7b82 */ /* 0x000f300000000800 */
[----:B------:R-:W5:Y:S08]  /*0490*/  LDC R14, c[0x3][R20+0xcf0] ;  /* 0x00c33c00140e7b82 */ /* 0x000f700000000800 */
[----:B------:R-:W0:Y:S01]  /*04a0*/  LDC R25, c[0x0][0x360] ;  /* 0x0000d800ff197b82 */ /* 0x000e220000000800 */
[----:B---3--:R3:W-:Y:S04]  /*04b0*/  STS [R11], R8 ;  /* 0x000000080b007388 */ /* 0x0087e80000000800 */
[----:B-1----:R3:W-:Y:S01]  /*04c0*/  STS [R13], R10 ;  /* 0x0000000a0d007388 */ /* 0x0027e20000000800 */
[----:B0-----:R-:W-:-:S03]  /*04d0*/  IMAD.WIDE.U32 R4, R25, 0x4, R4 ;  /* 0x0000000419047825 */ /* 0x001fc600078e0004 */
[----:B----4-:R3:W-:Y:S04]  /*04e0*/  STS [R15], R12 ;  /* 0x0000000c0f007388 */ /* 0x0107e80000000800 */
[----:B-----5:R3:W-:Y:S04]  /*04f0*/  STS [R19], R14 ;  /* 0x0000000e13007388 */ /* 0x0207e80000000800 */
[----:B--2---:R3:W-:Y:S01]  /*0500*/  STS.U8 [R23], R16 ;  /* 0x0000001017007388 */ /* 0x0047e20000000000 */
[----:B------:R-:W-:Y:S05]  /*0510*/  @P0 BRA `(.L_x_5) ;  /* 0xfffffffc00a40947 */ /* 0x000fea000383ffff */
.L_x_4:
[----:B0-----:R-:W-:Y:S05]  /*0520*/  BSYNC.RECONVERGENT B1 ;  /* 0x0000000000017941 */ /* 0x001fea0003800200 */
.L_x_3:
[----:B------:R-:W-:Y:S05]  /*0530*/  @!P1 BRA `(.L_x_2) ;  /* 0x0000000400409947 */ /* 0x000fea0003800000 */
[----:B---3--:R-:W0:Y:S01]  /*0540*/  S2R R8, SR_CgaCtaId ;  /* 0x0000000000087919 */ /* 0x008e220000008800 */
[----:B------:R-:W-:-:S05]  /*0550*/  MOV R3, 0x400 ;  /* 0x0000040000037802 */ /* 0x000fca0000000f00 */
[C---:B------:R-:W-:Y:S02]  /*0560*/  VIADD R5, R3.reuse, 0x400 ;  /* 0x0000040003057836 */ /* 0x040fe40000000000 */
[C---:B------:R-:W-:Y:S02]  /*0570*/  VIADD R7, R3.reuse, 0x800 ;  /* 0x0000080003077836 */ /* 0x040fe40000000000 */
[C---:B------:R-:W-:Y:S01]  /*0580*/  VIADD R9, R3.reuse, 0xc00 ;  /* 0x00000c0003097836 */ /* 0x040fe20000000000 */
[C---:B0-----:R-:W-:Y:S01]  /*0590*/  LEA R4, R8.reuse, R3, 0x18 ;  /* 0x0000000308047211 */ /* 0x041fe200078ec0ff */
[----:B------:R-:W-:Y:S01]  /*05a0*/  VIADD R3, R3, 0x1000 ;  /* 0x0000100003037836 */ /* 0x000fe20000000000 */
[C---:B------:R-:W-:Y:S02]  /*05b0*/  LEA R6, R8.reuse, R7, 0x18 ;  /* 0x0000000708067211 */ /* 0x040fe400078ec0ff */
[C---:B------:R-:W-:Y:S02]  /*05c0*/  LEA R5, R8.reuse, R5, 0x18 ;  /* 0x0000000508057211 */ /* 0x040fe400078ec0ff */
[----:B------:R-:W-:-:S02]  /*05d0*/  LEA R7, R8, R9, 0x18 ;  /* 0x0000000908077211 */ /* 0x000fc400078ec0ff */
[----:B------:R-:W-:-:S07]  /*05e0*/  LEA R3, R8, R3, 0x18 ;  /* 0x0000000308037211 */ /* 0x000fce00078ec0ff */
.L_x_6:
[C---:B------:R-:W-:Y:S01]  /*05f0*/  IMAD.SHL.U32 R14, R18.reuse, 0x4, RZ ;  /* 0x00000004120e7824 */ /* 0x040fe200078e00ff */
[----:B----4-:R-:W0:Y:S01]  /*0600*/  LDC.U8 R26, c[0x3][R18+0x10f0] ;  /* 0x00c43c00121a7b82 */ /* 0x010e220000000000 */
[C---:B------:R-:W-:Y:S02]  /*0610*/  VIADD R10, R18.reuse, UR12 ;  /* 0x0000000c120a7c36 */ /* 0x040fe40008000000 */
[----:B------:R-:W-:Y:S02]  /*0620*/  IMAD R17, R18, 0x4, R4 ;  /* 0x0000000412117824 */ /* 0x000fe400078e0204 */
[C---:B------:R-:W-:Y:S02]  /*0630*/  IMAD.SHL.U32 R25, R10.reuse, 0x4, RZ ;  /* 0x000000040a197824 */ /* 0x040fe400078e00ff */
[----:B------:R-:W-:Y:S01]  /*0640*/  VIADD R21, R10, UR12 ;  /* 0x0000000c0a157c36 */ /* 0x000fe20008000000 */
[----:B------:R1:W2:Y:S01]  /*0650*/  LDC R16, c[0x3][R14+0xf0] ;  /* 0x00c03c000e107b82 */ /* 0x0002a20000000800 */
[----:B------:R-:W-:-:S02]  /*0660*/  IMAD R20, R18, 0x4, R5 ;  /* 0x0000000412147824 */ /* 0x000fc400078e0205 */
[C---:B------:R-:W-:Y:S02]  /*0670*/  IMAD R9, R18.reuse, 0x4, R6 ;  /* 0x0000000412097824 */ /* 0x040fe400078e0206 */
[----:B------:R-:W-:Y:S02]  /*0680*/  IMAD R11, R18, 0x4, R7 ;  /* 0x00000004120b7824 */ /* 0x000fe400078e0207 */
[----:B------:R-:W-:Y:S01]  /*0690*/  IMAD.SHL.U32 R27, R21, 0x4, RZ ;  /* 0x00000004151b7824 */ /* 0x000fe200078e00ff */
[----:B------:R1:W3:Y:S01]  /*06a0*/  LDC R19, c[0x3][R14+0x4f0] ;  /* 0x00c13c000e137b82 */ /* 0x0002e20000000800 */
[----:B------:R-:W-:Y:S02]  /*06b0*/  IMAD.IADD R13, R3, 0x1, R18 ;  /* 0x00000001030d7824 */ /* 0x000fe400078e0212 */
[----:B------:R-:W-:-:S05]  /*06c0*/  IMAD R15, R2, 0x4, R17 ;  /* 0x00000004020f7824 */ /* 0x000fca00078e0211 */
[----:B------:R1:W4:Y:S08]  /*06d0*/  LDC R28, c[0x3][R14+0x8f0] ;  /* 0x00c23c000e1c7b82 */ /* 0x0003300000000800 */
[----:B------:R1:W5:Y:S08]  /*06e0*/  LDC R23, c[0x3][R14+0xcf0] ;  /* 0x00c33c000e177b82 */ /* 0x0003700000000800 */
[----:B------:R-:W0:Y:S01]  /*06f0*/  LDC R24, c[0x3][R25+0xf0] ;  /* 0x00c03c0019187b82 */ /* 0x000e220000000800 */
[----:B-1----:R-:W-:-:S07]  /*0700*/  VIADD R14, R21, UR12 ;  /* 0x0000000c150e7c36 */ /* 0x002fce0008000000 */
[----:B------:R-:W1:Y:S01]  /*0710*/  LDC R22, c[0x3][R25+0x4f0] ;  /* 0x00c13c0019167b82 */ /* 0x000e620000000800 */
[----:B--2---:R2:W-:Y:S07]  /*0720*/  STS [R17], R16 ;  /* 0x0000001011007388 */ /* 0x0045ee0000000800 */
[----:B------:R-:W1:Y:S01]  /*0730*/  LDC R12, c[0x3][R25+0x8f0] ;  /* 0x00c23c00190c7b82 */ /* 0x000e620000000800 */
[----:B---3--:R-:W-:Y:S07]  /*0740*/  STS [R20], R19 ;  /* 0x0000001314007388 */ /* 0x008fee0000000800 */
[----:B------:R-:W3:Y:S01]  /*0750*/  LDC R8, c[0x3][R25+0xcf0] ;  /* 0x00c33c0019087b82 */ /* 0x000ee20000000800 */
[C---:B--2---:R-:W-:Y:S01]  /*0760*/  IMAD R17, R2.reuse, 0x4, R20 ;  /* 0x0000000402117824 */ /* 0x044fe200078e0214 */
[----:B----4-:R2:W-:Y:S06]  /*0770*/  STS [R9], R28 ;  /* 0x0000001c09007388 */ /* 0x0105ec0000000800 */
[----:B------:R-:W4:Y:S01]  /*0780*/  LDC.U8 R10, c[0x3][R10+0x10f0] ;  /* 0x00c43c000a0a7b82 */ /* 0x000f220000000000 */
[----:B-----5:R5:W-:Y:S07]  /*0790*/  STS [R11], R23 ;  /* 0x000000170b007388 */ /* 0x020bee0000000800 */
[----:B------:R-:W4:Y:S01]  /*07a0*/  LDC R16, c[0x3][R27+0xf0] ;  /* 0x00c03c001b107b82 */ /* 0x000f220000000800 */
[----:B--2---:R-:W-:Y:S01]  /*07b0*/  IMAD R9, R2, 0x4, R9 ;  /* 0x0000000402097824 */ /* 0x004fe200078e0209 */
[----:B0-----:R-:W-:Y:S04]  /*07c0*/  STS.U8 [R13], R26 ;  /* 0x0000001a0d007388 */ /* 0x001fe80000000000 */
[----:B------:R0:W-:Y:S02]  /*07d0*/  STS [R15], R24 ;  /* 0x000000180f007388 */ /* 0x0001e40000000800 */
[----:B------:R2:W2:Y:S01]  /*07e0*/  LDC R18, c[0x3][R27+0x4f0] ;  /* 0x00c13c001b127b82 */ /* 0x0004a20000000800 */
[----:B-----5:R-:W-:-:S02]  /*07f0*/  IMAD.SHL.U32 R23, R14, 0x4, RZ ;  /* 0x000000040e177824 */ /* 0x020fc400078e00ff */
[C---:B------:R-:W-:Y:S01]  /*0800*/  IMAD R11, R2.reuse, 0x4, R11 ;  /* 0x00000004020b7824 */ /* 0x040fe200078e020b */
[----:B-1----:R1:W-:Y:S04]  /*0810*/  STS [R17], R22 ;  /* 0x0000001611007388 */ /* 0x0023e80000000800 */
[----:B------:R2:W5:Y:S01]  /*0820*/  LDC R19, c[0x3][R27+0x8f0] ;  /* 0x00c23c001b137b82 */ /* 0x0005620000000800 */
[C---:B0-----:R-:W-:Y:S02]  /*0830*/  IMAD R15, R2.reuse, 0x4, R15 ;  /* 0x00000004020f7824 */ /* 0x041fe400078e020f */
[C---:B------:R-:W-:Y:S02]  /*0840*/  IMAD R24, R2.reuse, 0x4, R9 ;  /* 0x0000000402187824 */ /* 0x040fe400078e0209 */
[----:B------:R-:W-:-:S03]  /*0850*/  IMAD R26, R2, 0x4, R11 ;  /* 0x00000004021a7824 */ /* 0x000fc600078e020b */
[----:B------:R2:W0:Y:S01]  /*0860*/  LDC R20, c[0x3][R27+0xcf0] ;  /* 0x00c33c001b147b82 */ /* 0x0004220000000800 */
[----:B-1----:R-:W-:Y:S01]  /*0870*/  IMAD R17, R2, 0x4, R17 ;  /* 0x0000000402117824 */ /* 0x002fe200078e0211 */
[----:B------:R1:W-:Y:S01]  /*0880*/  STS [R9], R12 ;  /* 0x0000000c09007388 */ /* 0x0003e20000000800 */
[----:B------:R-:W-:-:S05]  /*0890*/  VIADD R22, R13, UR12 ;  /* 0x0000000c0d167c36 */ /* 0x000fca0008000000 */
[----:B------:R-:W0:Y:S01]  /*08a0*/  LDC.U8 R21, c[0x3][R21+0x10f0] ;  /* 0x00c43c0015157b82 */ /* 0x000e220000000000 */
[----:B---3--:R3:W-:Y:S01]  /*08b0*/  STS [R11], R8 ;  /* 0x000000080b007388 */ /* 0x0087e20000000800 */
[C---:B-1----:R-:W-:Y:S02]  /*08c0*/  IMAD R9, R2.reuse, 0x4, R17 ;  /* 0x0000000402097824 */ /* 0x042fe400078e0211 */
[----:B------:R-:W-:-:S04]  /*08d0*/  IMAD R12, R2, 0x4, R24 ;  /* 0x00000004020c7824 */ /* 0x000fc800078e0218 */
[----:B------:R1:W0:Y:S01]  /*08e0*/  LDC R29, c[0x3][R23+0xf0] ;  /* 0x00c03c00171d7b82 */ /* 0x0002220000000800 */
[----:B----4-:R4:W-:Y:S01]  /*08f0*/  STS.U8 [R13+UR12], R10 ;  /* 0x0000000a0d007988 */ /* 0x0109e2000800000c */
[----:B---3--:R-:W-:Y:S02]  /*0900*/  IMAD R11, R2, 0x4, R26 ;  /* 0x00000004020b7824 */ /* 0x008fe400078e021a */
[----:B------:R-:W-:-:S04]  /*0910*/  VIADD R8, R22, UR12 ;  /* 0x0000000c16087c36 */ /* 0x000fc80008000000 */
[----:B------:R1:W3:Y:S01]  /*0920*/  LDC R28, c[0x3][R23+0x4f0] ;  /* 0x00c13c00171c7b82 */ /* 0x0002e20000000800 */
[----:B------:R-:W-:Y:S01]  /*0930*/  STS [R15], R16 ;  /* 0x000000100f007388 */ /* 0x000fe20000000800 */
[----:B----4-:R-:W-:-:S06]  /*0940*/  IMAD R10, R2, 0x4, R15 ;  /* 0x00000004020a7824 */ /* 0x010fcc00078e020f */
[----:B--2---:R1:W2:Y:S01]  /*0950*/  LDC R27, c[0x3][R23+0x8f0] ;  /* 0x00c23c00171b7b82 */ /* 0x0042a20000000800 */
[----:B------:R4:W-:Y:S07]  /*0960*/  STS [R17], R18 ;  /* 0x0000001211007388 */ /* 0x0009ee0000000800 */
[----:B------:R1:W2:Y:S01]  /*0970*/  LDC R25, c[0x3][R23+0xcf0] ;  /* 0x00c33c0017197b82 */ /* 0x0002a20000000800 */
[----:B-----5:R2:W-:Y:S01]  /*0980*/  STS [R24], R19 ;  /* 0x0000001318007388 */ /* 0x0205e20000000800 */
[----:B----4-:R-:W-:-:S06]  /*0990*/  VIADD R18, R14, UR12 ;  /* 0x0000000c0e127c36 */ /* 0x010fcc0008000000 */
[----:B-1----:R-:W1:Y:S01]  /*09a0*/  LDC.U8 R23, c[0x3][R14+0x10f0] ;  /* 0x00c43c000e177b82 */ /* 0x002e620000000000 */
[----:B0-----:R4:W-:Y:S01]  /*09b0*/  STS [R26], R20 ;  /* 0x000000141a007388 */ /* 0x0019e20000000800 */
[----:B------:R-:W-:-:S03]  /*09c0*/  ISETP.GE.U32.AND P0, PT, R18, 0x100, PT ;  /* 0x000001001200780c */ /* 0x000fc60003f06070 */
[----:B------:R4:W-:Y:S04]  /*09d0*/  STS.U8 [R22+UR12], R21 ;  /* 0x0000001516007988 */ /* 0x0009e8000800000c */
[----:B------:R4:W-:Y:S04]  /*09e0*/  STS [R10], R29 ;  /* 0x0000001d0a007388 */ /* 0x0009e80000000800 */
[----:B---3--:R4:W-:Y:S04]  /*09f0*/  STS [R9], R28 ;  /* 0x0000001c09007388 */ /* 0x0089e80000000800 */
[----:B--2---:R4:W-:Y:S04]  /*0a00*/  STS [R12], R27 ;  /* 0x0000001b0c007388 */ /* 0x0049e80000000800 */
[----:B------:R4:W-:Y:S04]  /*0a10*/  STS [R11], R25 ;  /* 0x000000190b007388 */ /* 0x0009e80000000800 */
[----:B-1----:R4:W-:Y:S01]  /*0a20*/  STS.U8 [R8+UR12], R23 ;  /* 0x0000001708007988 */ /* 0x0029e2000800000c */
[----:B------:R-:W-:Y:S05]  /*0a30*/  @!P0 BRA `(.L_x_6) ;  /* 0xfffffff800ec8947 */ /* 0x000fea000383ffff */
.L_x_2:
[----:B0-----:R-:W-:Y:S05]  /*0a40*/  BSYNC.RECONVERGENT B0 ;  /* 0x0000000000007941 */ /* 0x001fea0003800200 */
.L_x_1:
[----:B------:R-:W0:Y:S01]  /*0a50*/  LDCU.128 UR8, c[0x0][0x380] ;  /* 0x00007000ff0877ac */ /* 0x000e220008000c00 */
[----:B------:R-:W-:Y:S01]  /*0a60*/  IMAD.SHL.U32 R2, R0, 0x10, RZ ;  /* 0x0000001000027824 */ /* 0x000fe200078e00ff */
[----:B------:R-:W-:Y:S01]  /*0a70*/  SHF.R.U32.HI R0, RZ, 0x1c, R0 ;  /* 0x0000001cff007819 */ /* 0x000fe20000011600 */
[----:B------:R-:W1:Y:S01]  /*0a80*/  LDCU.128 UR16, c[0x3][URZ] ;  /* 0x00c00000ff1077ac */ /* 0x000e620008000c00 */
[----:B------:R-:W-:Y:S02]  /*0a90*/  BAR.SYNC.DEFER_BLOCKING 0x0 ;  /* 0x0000000000007b1d */ /* 0x000fe40000010000 */
[----:B0-----:R-:W-:-:S04]  /*0aa0*/  IADD3 R4, P0, PT, R2, UR8, RZ ;  /* 0x0000000802047c10 */ /* 0x001fc8000ff1e0ff */
[----:B------:R-:W-:-:S06]  /*0ab0*/  IADD3.X R5, PT, PT, R0, UR9, RZ, P0, !PT ;  /* 0x0000000900057c10 */ /* 0x000fcc00087fe4ff */
[----:B------:R-:W1:Y:S01]  /*0ac0*/  LDG.E.128 R4, desc[UR14][R4.64] ;  /* 0x0000000e04047981 */ /* 0x000e62000c1e1d00 */
[----:B------:R-:W0:Y:S01]  /*0ad0*/  S2UR UR5, SR_CgaCtaId ;  /* 0x00000000000579c3 */ /* 0x000e220000008800 */
[----:B------:R-:W-:Y:S01]  /*0ae0*/  UMOV UR4, 0x400 ;  /* 0x0000040000047882 */ /* 0x000fe20000000000 */
[----:B------:R-:W-:Y:S01]  /*0af0*/  IADD3 R2, P0, PT, R2, UR10, RZ ;  /* 0x0000000a02027c10 */ /* 0x000fe2000ff1e0ff */
[----:B------:R-:W-:Y:S02]  /*0b00*/  UIADD3 UR6, UPT, UPT, UR4, 0x400, URZ ;  /* 0x0000040004067890 */ /* 0x000fe4000fffe0ff */
[----:B------:R-:W-:Y:S02]  /*0b10*/  UIADD3 UR7, UPT, UPT, UR4, 0x800, URZ ;  /* 0x0000080004077890 */ /* 0x000fe4000fffe0ff */
[----:B------:R-:W-:Y:S02]  /*0b20*/  UIADD3 UR8, UPT, UPT, UR4, 0xc00, URZ ;  /* 0x00000c0004087890 */ /* 0x000fe4000fffe0ff */
[----:B0-----:R-:W-:-:S02]  /*0b30*/  ULEA UR9, UR5, UR4, 0x18 ;  /* 0x0000000405097291 */ /* 0x001fc4000f8ec0ff */
[----:B------:R-:W-:Y:S02]  /*0b40*/  ULEA UR6, UR5, UR6, 0x18 ;  /* 0x0000000605067291 */ /* 0x000fe4000f8ec0ff */
[----:B------:R-:W-:Y:S02]  /*0b50*/  ULEA UR7, UR5, UR7, 0x18 ;  /* 0x0000000705077291 */ /* 0x000fe4000f8ec0ff */
[----:B------:R-:W-:Y:S02]  /*0b60*/  ULEA UR8, UR5, UR8, 0x18 ;  /* 0x0000000805087291 */ /* 0x000fe4000f8ec0ff */
[----:B------:R-:W-:-:S04]  /*0b70*/  UIADD3 UR4, UPT, UPT, UR4, 0x1000, URZ ;  /* 0x0000100004047890 */ /* 0x000fc8000fffe0ff */
[----:B------:R-:W-:Y:S01]  /*0b80*/  ULEA UR4, UR5, UR4, 0x18 ;  /* 0x0000000405047291 */ /* 0x000fe2000f8ec0ff */
[----:B-1----:R-:W-:Y:S02]  /*0b90*/  LOP3.LUT R6, R6, UR18, RZ, 0x3c, !PT ;  /* 0x0000001206067c12 */ /* 0x002fe4000f8e3cff */
[----:B------:R-:W-:Y:S02]  /*0ba0*/  LOP3.LUT R7, R7, UR19, RZ, 0x3c, !PT ;  /* 0x0000001307077c12 */ /* 0x000fe4000f8e3cff */
[----:B----4-:R-:W-:Y:S01]  /*0bb0*/  LOP3.LUT R9, R4, UR16, RZ, 0x3c, !PT ;  /* 0x0000001004097c12 */ /* 0x010fe2000f8e3cff */
[----:B------:R-:W-:Y:S01]  /*0bc0*/  IMAD.SHL.U32 R3, R6, 0x4, RZ ;  /* 0x0000000406037824 */ /* 0x000fe200078e00ff */
[----:B------:R-:W-:Y:S01]  /*0bd0*/  LOP3.LUT R5, R5, UR17, RZ, 0x3c, !PT ;  /* 0x0000001105057c12 */ /* 0x000fe2000f8e3cff */
[----:B------:R-:W-:Y:S01]  /*0be0*/  IMAD.SHL.U32 R17, R7, 0x4, RZ ;  /* 0x0000000407117824 */ /* 0x000fe200078e00ff */
[--C-:B---3--:R-:W-:Y:S01]  /*0bf0*/  SHF.R.U32.HI R12, RZ, 0x6, R6.reuse ;  /* 0x00000006ff0c7819 */ /* 0x108fe20000011606 */
[----:B------:R-:W-:Y:S01]  /*0c00*/  IMAD.SHL.U32 R8, R9, 0x4, RZ ;  /* 0x0000000409087824 */ /* 0x000fe200078e00ff */
[--C-:B------:R-:W-:Y:S01]  /*0c10*/  SHF.R.U32.HI R14, RZ, 0xe, R6.reuse ;  /* 0x0000000eff0e7819 */ /* 0x100fe20000011606 */
[----:B------:R-:W-:Y:S01]  /*0c20*/  IMAD.SHL.U32 R4, R5, 0x4, RZ ;  /* 0x0000000405047824 */ /* 0x000fe200078e00ff */
[----:B------:R-:W-:Y:S01]  /*0c30*/  SHF.R.U32.HI R16, RZ, 0x16, R6 ;  /* 0x00000016ff107819 */ /* 0x000fe20000011606 */
[----:B------:R-:W0:Y:S01]  /*0c40*/  LDCU.128 UR16, c[0x3][0x10] ;  /* 0x00c00200ff1077ac */ /* 0x000e220008000c00 */
[----:B------:R-:W-:-:S02]  /*0c50*/  SHF.R.U32.HI R6, RZ, 0xe, R7 ;  /* 0x0000000eff067819 */ /* 0x000fc40000011607 */
[----:B------:R-:W-:Y:S02]  /*0c60*/  SHF.R.U32.HI R15, RZ, 0x6, R7 ;  /* 0x00000006ff0f7819 */ /* 0x000fe40000011607 */
[--C-:B------:R-:W-:Y:S02]  /*0c70*/  SHF.R.U32.HI R10, RZ, 0x16, R9.reuse ;  /* 0x00000016ff0a7819 */ /* 0x100fe40000011609 */
[----:B------:R-:W-:Y:S02]  /*0c80*/  SHF.R.U32.HI R19, RZ, 0x6, R9 ;  /* 0x00000006ff137819 */ /* 0x000fe40000011609 */
[--C-:B------:R-:W-:Y:S02]  /*0c90*/  SHF.R.U32.HI R11, RZ, 0xe, R5.reuse ;  /* 0x0000000eff0b7819 */ /* 0x100fe40000011605 */
[----:B------:R-:W-:Y:S02]  /*0ca0*/  SHF.R.U32.HI R13, RZ, 0x16, R5 ;  /* 0x00000016ff0d7819 */ /* 0x000fe40000011605 */
[----:B------:R-:W-:-:S02]  /*0cb0*/  SHF.R.U32.HI R18, RZ, 0x16, R7 ;  /* 0x00000016ff127819 */ /* 0x000fc40000011607 */
[----:B------:R-:W-:Y:S02]  /*0cc0*/  SHF.R.U32.HI R9, RZ, 0xe, R9 ;  /* 0x0000000eff097819 */ /* 0x000fe40000011609 */
[----:B------:R-:W-:Y:S02]  /*0cd0*/  SHF.R.U32.HI R5, RZ, 0x6, R5 ;  /* 0x00000006ff057819 */ /* 0x000fe40000011605 */
[----:B------:R-:W-:Y:S02]  /*0ce0*/  LOP3.LUT R7, R6, 0x3fc, RZ, 0xc0, !PT ;  /* 0x000003fc06077812 */ /* 0x000fe400078ec0ff */
[----:B------:R-:W-:Y:S02]  /*0cf0*/  LOP3.LUT R10, R10, 0x3fc, RZ, 0xc0, !PT ;  /* 0x000003fc0a0a7812 */ /* 0x000fe400078ec0ff */
[----:B------:R-:W-:Y:S02]  /*0d00*/  LOP3.LUT R11, R11, 0x3fc, RZ, 0xc0, !PT ;  /* 0x000003fc0b0b7812 */ /* 0x000fe400078ec0ff */
[----:B------:R-:W-:Y:S01]  /*0d10*/  LOP3.LUT R12, R12, 0x3fc, RZ, 0xc0, !PT ;  /* 0x000003fc0c0c7812 */ /* 0x000fe200078ec0ff */
[----:B------:R-:W-:Y:S01]  /*0d20*/  LDS R7, [R7+UR6] ;  /* 0x0000000607077984 */ /* 0x000fe20008000800 */
[----:B------:R-:W-:-:S02]  /*0d30*/  LOP3.LUT R13, R13, 0x3fc, RZ, 0xc0, !PT ;  /* 0x000003fc0d0d7812 */ /* 0x000fc400078ec0ff */
[----:B------:R-:W-:Y:S01]  /*0d40*/  LOP3.LUT R14, R14, 0x3fc, RZ, 0xc0, !PT ;  /* 0x000003fc0e0e7812 */ /* 0x000fe200078ec0ff */
[----:B------:R-:W-:Y:S01]  /*0d50*/  LDS R10, [R10+UR9] ;  /* 0x000000090a0a7984 */ /* 0x000fe20008000800 */
[----:B------:R-:W-:Y:S02]  /*0d60*/  LOP3.LUT R15, R15, 0x3fc, RZ, 0xc0, !PT ;  /* 0x000003fc0f0f7812 */ /* 0x000fe400078ec0ff */
[----:B------:R-:W-:Y:S01]  /*0d70*/  LOP3.LUT R16, R16, 0x3fc, RZ, 0xc0, !PT ;  /* 0x000003fc10107812 */ /* 0x000fe200078ec0ff */
[----:B------:R-:W-:Y:S01]  /*0d80*/  LDS R11, [R11+UR6] ;  /* 0x000000060b0b7984 */ /* 0x000fe20008000800 */
[----:B------:R-:W-:Y:S02]  /*0d90*/  LOP3.LUT R6, R19, 0x3fc, RZ, 0xc0, !PT ;  /* 0x000003fc13067812 */ /* 0x000fe400078ec0ff */
[----:B------:R-:W-:Y:S01]  /*0da0*/  LOP3.LUT R18, R18, 0x3fc, RZ, 0xc0, !PT ;  /* 0x000003fc12127812 */ /* 0x000fe200078ec0ff */
[----:B------:R-:W1:Y:S01]  /*0db0*/  LDS R12, [R12+UR7] ;  /* 0x000000070c0c7984 */ /* 0x000e620008000800 */
        /* <DEDUP_REMOVED lines=8> */
[----:B------:R-:W2:Y:S04]  /*0e40*/  LDS R15, [R15+UR7] ;  /* 0x000000070f0f7984 */ /* 0x000ea80008000800 */
[----:B------:R-:W-:Y:S04]  /*0e50*/  LDS R16, [R16+UR9] ;  /* 0x0000000910107984 */ /* 0x000fe80008000800 */
[----:B------:R-:W3:Y:S04]  /*0e60*/  LDS R6, [R6+UR7] ;  /* 0x0000000706067984 */ /* 0x000ee80008000800 */
[----:B------:R-:W-:Y:S04]  /*0e70*/  LDS R18, [R18+UR9] ;  /* 0x0000000912127984 */ /* 0x000fe80008000800 */
[----:B------:R-:W-:Y:S04]  /*0e80*/  LDS R9, [R9+UR6] ;  /* 0x0000000609097984 */ /* 0x000fe80008000800 */
[----:B------:R-:W4:Y:S04]  /*0e90*/  LDS R19, [R19+UR7] ;  /* 0x0000000713137984 */ /* 0x000f280008000800 */
[----:B------:R-:W0:Y:S04]  /*0ea0*/  LDS R17, [R17+UR8] ;  /* 0x0000000811117984 */ /* 0x000e280008000800 */
[----:B------:R-:W5:Y:S01]  /*0eb0*/  LDS R8, [R8+UR8] ;  /* 0x0000000808087984 */ /* 0x000f620008000800 */
[----:B-1----:R-:W-:-:S03]  /*0ec0*/  LOP3.LUT R10, R12, R11, R10, 0x96, !PT ;  /* 0x0000000b0c0a7212 */ /* 0x002fc600078e960a */
[----:B------:R1:W1:Y:S04]  /*0ed0*/  LDS R5, [R4+UR8] ;  /* 0x0000000804057984 */ /* 0x0002680008000800 */
[----:B------:R-:W1:Y:S01]  /*0ee0*/  LDS R3, [R3+UR8] ;  /* 0x0000000803037984 */ /* 0x000e620008000800 */
[----:B--2---:R-:W-:Y:S02]  /*0ef0*/  LOP3.LUT R13, R15, R14, R13, 0x96, !PT ;  /* 0x0000000e0f0d7212 */ /* 0x004fe400078e960d */
[----:B---3--:R-:W-:Y:S02]  /*0f00*/  LOP3.LUT R6, R6, R7, R16, 0x96, !PT ;  /* 0x0000000706067212 */ /* 0x008fe400078e9610 */
[----:B----4-:R-:W-:Y:S02]  /*0f10*/  LOP3.LUT R18, R19, R9, R18, 0x96, !PT ;  /* 0x0000000913127212 */ /* 0x010fe400078e9612 */
[----:B0-----:R-:W-:-:S02]  /*0f20*/  LOP3.LUT R10, R10, UR16, R17, 0x96, !PT ;  /* 0x000000100a0a7c12 */ /* 0x001fc4000f8e9611 */
[----:B-----5:R-:W-:Y:S02]  /*0f30*/  LOP3.LUT R13, R13, UR17, R8, 0x96, !PT ;  /* 0x000000110d0d7c12 */ /* 0x020fe4000f8e9608 */
[--C-:B-1----:R-:W-:Y:S02]  /*0f40*/  SHF.R.U32.HI R4, RZ, 0x16, R10.reuse ;  /* 0x00000016ff047819 */ /* 0x102fe4000001160a */
[----:B------:R-:W-:Y:S01]  /*0f50*/  LOP3.LUT R5, R6, UR18, R5, 0x96, !PT ;  /* 0x0000001206057c12 */ /* 0x000fe2000f8e9605 */
[----:B------:R-:W-:Y:S01]  /*0f60*/  IMAD.SHL.U32 R6, R13, 0x4, RZ ;  /* 0x000000040d067824 */ /* 0x000fe200078e00ff */
[----:B------:R-:W-:Y:S02]  /*0f70*/  SHF.R.U32.HI R16, RZ, 0xe, R13 ;  /* 0x0000000eff107819 */ /* 0x000fe4000001160d */
[----:B------:R-:W-:Y:S01]  /*0f80*/  LOP3.LUT R11, R18, UR19, R3, 0x96, !PT ;  /* 0x00000013120b7c12 */ /* 0x000fe2000f8e9603 */
[----:B------:R-:W-:Y:S01]  /*0f90*/  IMAD.SHL.U32 R3, R10, 0x4, RZ ;  /* 0x000000040a037824 */ /* 0x000fe200078e00ff */
[--C-:B------:R-:W-:Y:S01]  /*0fa0*/  SHF.R.U32.HI R7, RZ, 0x6, R5.reuse ;  /* 0x00000006ff077819 */ /* 0x100fe20000011605 */
[----:B------:R-:W-:Y:S01]  /*0fb0*/  IMAD.SHL.U32 R8, R5, 0x4, RZ ;  /* 0x0000000405087824 */ /* 0x000fe200078e00ff */
[----:B------:R-:W-:Y:S01]  /*0fc0*/  SHF.R.U32.HI R19, RZ, 0xe, R5 ;  /* 0x0000000eff137819 */ /* 0x000fe20000011605 */
[----:B------:R-:W0:Y:S01]  /*0fd0*/  LDCU.128 UR16, c[0x3][0x20] ;  /* 0x00c00400ff1077ac */ /* 0x000e220008000c00 */
[----:B------:R-:W-:-:S02]  /*0fe0*/  SHF.R.U32.HI R14, RZ, 0x6, R10 ;  /* 0x00000006ff0e7819 */ /* 0x000fc4000001160a */
[----:B------:R-:W-:Y:S01]  /*0ff0*/  SHF.R.U32.HI R15, RZ, 0xe, R10 ;  /* 0x0000000eff0f7819 */ /* 0x000fe2000001160a */
[----:B------:R-:W-:Y:S01]  /*1000*/  IMAD.SHL.U32 R10, R11, 0x4, RZ ;  /* 0x000000040b0a7824 */ /* 0x000fe200078e00ff */
[----:B------:R-:W-:Y:S02]  /*1010*/  SHF.R.U32.HI R17, RZ, 0x16, R13 ;  /* 0x00000016ff117819 */ /* 0x000fe4000001160d */
[----:B------:R-:W-:Y:S02]  /*1020*/  SHF.R.U32.HI R9, RZ, 0x16, R5 ;  /* 0x00000016ff097819 */ /* 0x000fe40000011605 */
[--C-:B------:R-:W-:Y:S02]  /*1030*/  SHF.R.U32.HI R18, RZ, 0x6, R11.reuse ;  /* 0x00000006ff127819 */ /* 0x100fe4000001160b */
[----:B------:R-:W-:Y:S02]  /*1040*/  SHF.R.U32.HI R12, RZ, 0xe, R11 ;  /* 0x0000000eff0c7819 */ /* 0x000fe4000001160b */
[----:B------:R-:W-:-:S02]  /*1050*/  SHF.R.U32.HI R20, RZ, 0x6, R13 ;  /* 0x00000006ff147819 */ /* 0x000fc4000001160d */
        /* <DEDUP_REMOVED lines=11> */
[----:B------:R-:W1:Y:S01]  /*1110*/  LDS R7, [R7+UR7] ;  /* 0x0000000707077984 */ /* 0x000e620008000800 */
        /* <DEDUP_REMOVED lines=11> */
[----:B------:R-:W-:Y:S04]  /*11d0*/  LDS R9, [R9+UR9] ;  /* 0x0000000909097984 */ /* 0x000fe80008000800 */
[----:B------:R-:W2:Y:S04]  /*11e0*/  LDS R18, [R18+UR7] ;  /* 0x0000000712127984 */ /* 0x000ea80008000800 */
[----:B------:R-:W3:Y:S04]  /*11f0*/  LDS R19, [R19+UR6] ;  /* 0x0000000613137984 */ /* 0x000ee80008000800 */
[----:B------:R-:W-:Y:S04]  /*1200*/  LDS R11, [R15+UR6] ;  /* 0x000000060f0b7984 */ /* 0x000fe80008000800 */
[----:B------:R-:W-:Y:S04]  /*1210*/  LDS R6, [R6+UR7] ;  /* 0x0000000706067984 */ /* 0x000fe80008000800 */
[----:B------:R-:W4:Y:S04]  /*1220*/  LDS R21, [R21+UR9] ;  /* 0x0000000915157984 */ /* 0x000f280008000800 */
[----:B------:R-:W0:Y:S01]  /*1230*/  LDS R12, [R12+UR8] ;  /* 0x000000080c0c7984 */ /* 0x000e220008000800 */
[----:B-1----:R-:W-:-:S03]  /*1240*/  LOP3.LUT R7, R7, R16, R13, 0x96, !PT ;  /* 0x0000001007077212 */ /* 0x002fc600078e960d */
[----:B------:R-:W1:Y:S04]  /*1250*/  LDS R14, [R3+UR8] ;  /* 0x00000008030e7984 */ /* 0x000e680008000800 */
[----:B------:R-:W5:Y:S04]  /*1260*/  LDS R4, [R4+UR8] ;  /* 0x0000000804047984 */ /* 0x000f680008000800 */
[----:B------:R-:W5:Y:S01]  /*1270*/  LDS R15, [R8+UR8] ;  /* 0x00000008080f7984 */ /* 0x000f620008000800 */
[----:B--2---:R-:W-:Y:S02]  /*1280*/  LOP3.LUT R17, R18, R20, R17, 0x96, !PT ;  /* 0x0000001412117212 */ /* 0x004fe400078e9611 */
[----:B---3--:R-:W-:-:S02]  /*1290*/  LOP3.LUT R9, R10, R19, R9, 0x96, !PT ;  /* 0x000000130a097212 */ /* 0x008fc400078e9609 */
[----:B----4-:R-:W-:Y:S02]  /*12a0*/  LOP3.LUT R6, R6, R11, R21, 0x96, !PT ;  /* 0x0000000b06067212 */ /* 0x010fe400078e9615 */
[----:B0-----:R-:W-:Y:S02]  /*12b0*/  LOP3.LUT R7, R7, UR16, R12, 0x96, !PT ;  /* 0x0000001007077c12 */ /* 0x001fe4000f8e960c */
[----:B-1----:R-:W-:-:S03]  /*12c0*/  LOP3.LUT R14, R17, UR17, R14, 0x96, !PT ;  /* 0x00000011110e7c12 */ /* 0x002fc6000f8e960e */
[----:B------:R-:W-:Y:S01]  /*12d0*/  IMAD.SHL.U32 R3, R7, 0x4, RZ ;  /* 0x0000000407037824 */ /* 0x000fe200078e00ff */
[--C-:B------:R-:W-:Y:S02]  /*12e0*/  SHF.R.U32.HI R13, RZ, 0x16, R7.reuse ;  /* 0x00000016ff0d7819 */ /* 0x100fe40000011607 */
[----:B-----5:R-:W-:Y:S01]  /*12f0*/  LOP3.LUT R5, R9, UR18, R4, 0x96, !PT ;  /* 0x0000001209057c12 */ /* 0x020fe2000f8e9604 */
[----:B------:R-:W-:Y:S01]  /*1300*/  IMAD.SHL.U32 R20, R14, 0x4, RZ ;  /* 0x000000040e147824 */ /* 0x000fe200078e00ff */
[----:B------:R-:W-:Y:S02]  /*1310*/  SHF.R.U32.HI R4, RZ, 0x6, R7 ;  /* 0x00000006ff047819 */ /* 0x000fe40000011607 */
[----:B------:R-:W-:Y:S01]  /*1320*/  LOP3.LUT R6, R6, UR19, R15, 0x96, !PT ;  /* 0x0000001306067c12 */ /* 0x000fe2000f8e960f */
[----:B------:R-:W-:Y:S01]  /*1330*/  IMAD.SHL.U32 R8, R5, 0x4, RZ ;  /* 0x0000000405087824 */ /* 0x000fe200078e00ff */
[----:B------:R-:W-:Y:S01]  /*1340*/  SHF.R.U32.HI R15, RZ, 0xe, R7 ;  /* 0x0000000eff0f7819 */ /* 0x000fe20000011607 */
[----:B------:R-:W0:Y:S01]  /*1350*/  LDCU.128 UR16, c[0x3][0x30] ;  /* 0x00c00600ff1077ac */ /* 0x000e220008000c00 */
[----:B------:R-:W-:Y:S01]  /*1360*/  SHF.R.U32.HI R16, RZ, 0xe, R14 ;  /* 0x0000000eff107819 */ /* 0x000fe2000001160e */
[----:B------:R-:W-:Y:S01]  /*1370*/  IMAD.SHL.U32 R10, R6, 0x4, RZ ;  /* 0x00000004060a7824 */ /* 0x000fe200078e00ff */
[----:B------:R-:W-:-:S02]  /*1380*/  SHF.R.U32.HI R7, RZ, 0x6, R5 ;  /* 0x00000006ff077819 */ /* 0x000fc40000011605 */
[--C-:B------:R-:W-:Y:S02]  /*1390*/  SHF.R.U32.HI R19, RZ, 0xe, R5.reuse ;  /* 0x0000000eff137819 */ /* 0x100fe40000011605 */
        /* <DEDUP_REMOVED lines=171> */
[--C-:B------:R-:W-:Y:S02]  /*1e50*/  SHF.R.U32.HI R17, RZ, 0x16, R14.reuse ;  /* 0x00000016ff117819 */ /* 0x100fe4000001160e */
[----:B------:R-:W-:Y:S02]  /*1e60*/  SHF.R.U32.HI R21, RZ, 0x6, R14 ;  /* 0x00000006ff157819 */ /* 0x000fe4000001160e */
[----:B------:R-:W-:Y:S02]  /*1e70*/  SHF.R.U32.HI R9, RZ, 0x16, R5 ;  /* 0x00000016ff097819 */ /* 0x000fe40000011605 */
[--C-:B------:R-:W-:Y:S02]  /*1e80*/  SHF.R.U32.HI R18, RZ, 0x6, R6.reuse ;  /* 0x00000006ff127819 */ /* 0x100fe40000011606 */
        /* <DEDUP_REMOVED lines=55> */
[----:B------:R-:W-:Y:S02]  /*2200*/  SHF.R.U32.HI R12, RZ, 0xe, R6 ;  /* 0x0000000eff0c7819 */ /* 0x000fe40000011606 */
        /* <DEDUP_REMOVED lines=22> */
[----:B------:R-:W2:Y:S01]  /*2370*/  LDS R10, [R14+UR7] ;  /* 0x000000070e0a7984 */ /* 0x000ea20008000800 */
[----:B------:R-:W-:Y:S02]  /*2380*/  LOP3.LUT R3, R3, 0x3fc, RZ, 0xc0, !PT ;  /* 0x000003fc03037812 */ /* 0x000fe400078ec0ff */
[----:B------:R-:W-:Y:S01]  /*2390*/  LOP3.LUT R8, R8, 0x3fc, RZ, 0xc0, !PT ;  /* 0x000003fc08087812 */ /* 0x000fe200078ec0ff */
[----:B------:R-:W-:Y:S04]  /*23a0*/  LDS R11, [R15+UR6] ;  /* 0x000000060f0b7984 */ /* 0x000fe80008000800 */
[----:B------:R-:W-:Y:S04]  /*23b0*/  LDS R17, [R17+UR9] ;  /* 0x0000000911117984 */ /* 0x000fe80008000800 */
[----:B------:R-:W-:Y:S04]  /*23c0*/  LDS R6, [R6+UR7] ;  /* 0x0000000706067984 */ /* 0x000fe80008000800 */
[----:B------:R-:W-:Y:S04]  /*23d0*/  LDS R20, [R5+UR6] ;  /* 0x0000000605147984 */ /* 0x000fe80008000800 */
[----:B------:R-:W3:Y:S04]  /*23e0*/  LDS R18, [R18+UR7] ;  /* 0x0000000712127984 */ /* 0x000ee80008000800 */
[----:B------:R-:W4:Y:S04]  /*23f0*/  LDS R21, [R21+UR9] ;  /* 0x0000000915157984 */ /* 0x000f280008000800 */
[----:B------:R-:W0:Y:S01]  /*2400*/  LDS R12, [R12+UR8] ;  /* 0x000000080c0c7984 */ /* 0x000e220008000800 */
[----:B-1----:R-:W-:-:S03]  /*2410*/  LOP3.LUT R7, R7, R16, R13, 0x96, !PT ;  /* 0x0000001007077212 */ /* 0x002fc600078e960d */
[----:B------:R-:W1:Y:S04]  /*2420*/  LDS R4, [R4+UR8] ;  /* 0x0000000804047984 */ /* 0x000e680008000800 */
[----:B------:R5:W5:Y:S04]  /*2430*/  LDS R14, [R3+UR8] ;  /* 0x00000008030e7984 */ /* 0x000b680008000800 */
[----:B------:R5:W5:Y:S01]  /*2440*/  LDS R15, [R8+UR8] ;  /* 0x00000008080f7984 */ /* 0x000b620008000800 */
[----:B--2---:R-:W-:Y:S02]  /*2450*/  LOP3.LUT R9, R10, R19, R9, 0x96, !PT ;  /* 0x000000130a097212 */ /* 0x004fe400078e9609 */
[----:B---3--:R-:W-:-:S02]  /*2460*/  LOP3.LUT R17, R18, R20, R17, 0x96, !PT ;  /* 0x0000001412117212 */ /* 0x008fc400078e9611 */
[----:B----4-:R-:W-:Y:S02]  /*2470*/  LOP3.LUT R6, R6, R11, R21, 0x96, !PT ;  /* 0x0000000b06067212 */ /* 0x010fe400078e9615 */
[----:B0-----:R-:W-:Y:S02]  /*2480*/  LOP3.LUT R7, R7, UR16, R12, 0x96, !PT ;  /* 0x0000001007077c12 */ /* 0x001fe4000f8e960c */
[----:B-1----:R-:W-:-:S03]  /*2490*/  LOP3.LUT R5, R9, UR18, R4, 0x96, !PT ;  /* 0x0000001209057c12 */ /* 0x002fc6000f8e9604 */
[----:B-----5:R-:W-:Y:S01]  /*24a0*/  IMAD.SHL.U32 R3, R7, 0x4, RZ ;  /* 0x0000000407037824 */ /* 0x020fe200078e00ff */
[--C-:B------:R-:W-:Y:S02]  /*24b0*/  SHF.R.U32.HI R13, RZ, 0x16, R7.reuse ;  /* 0x00000016ff0d7819 */ /* 0x100fe40000011607 */
[----:B------:R-:W-:Y:S01]  /*24c0*/  LOP3.LUT R14, R17, UR17, R14, 0x96, !PT ;  /* 0x00000011110e7c12 */ /* 0x000fe2000f8e960e */
        /* <DEDUP_REMOVED lines=11> */
[--C-:B------:R-:W-:Y:S02]  /*2580*/  SHF.R.U32.HI R7, RZ, 0x6, R5.reuse ;  /* 0x00000006ff077819 */ /* 0x100fe40000011605 */
[----:B------:R-:W-:Y:S02]  /*2590*/  SHF.R.U32.HI R9, RZ, 0x16, R5 ;  /* 0x00000016ff097819 */ /* 0x000fe40000011605 */
[--C-:B------:R-:W-:Y:S02]  /*25a0*/  SHF.R.U32.HI R18, RZ, 0x6, R6.reuse ;  /* 0x00000006ff127819 */ /* 0x100fe40000011606 */
[----:B------:R-:W-:-:S02]  /*25b0*/  SHF.R.U32.HI R12, RZ, 0xe, R6 ;  /* 0x0000000eff0c7819 */ /* 0x000fc40000011606 */
[----:B------:R-:W-:Y:S02]  /*25c0*/  SHF.R.U32.HI R11, RZ, 0x16, R6 ;  /* 0x00000016ff0b7819 */ /* 0x000fe40000011606 */
[----:B------:R-:W-:Y:S02]  /*25d0*/  LOP3.LUT R5, R19, 0x3fc, RZ, 0xc0, !PT ;  /* 0x000003fc13057812 */ /* 0x000fe400078ec0ff */
        /* <DEDUP_REMOVED lines=20> */
[----:B------:R-:W-:-:S03]  /*2720*/  LOP3.LUT R8, R8, 0x3fc, RZ, 0xc0, !PT ;  /* 0x000003fc08087812 */ /* 0x000fc600078ec0ff */
[----:B------:R-:W-:Y:S04]  /*2730*/  LDS R20, [R5+UR6] ;  /* 0x0000000605147984 */ /* 0x000fe80008000800 */
[----:B------:R-:W2:Y:S04]  /*2740*/  LDS R18, [R18+UR7] ;  /* 0x0000000712127984 */ /* 0x000ea80008000800 */
[----:B------:R-:W3:Y:S04]  /*2750*/  LDS R19, [R19+UR6] ;  /* 0x0000000613137984 */ /* 0x000ee80008000800 */
[----:B------:R-:W-:Y:S04]  /*2760*/  LDS R11, [R15+UR6] ;  /* 0x000000060f0b7984 */ /* 0x000fe80008000800 */
[----:B------:R-:W-:Y:S04]  /*2770*/  LDS R6, [R6+UR7] ;  /* 0x0000000706067984 */ /* 0x000fe80008000800 */
[----:B------:R-:W4:Y:S04]  /*2780*/  LDS R21, [R21+UR9] ;  /* 0x0000000915157984 */ /* 0x000f280008000800 */
[----:B------:R-:W0:Y:S04]  /*2790*/  LDS R12, [R12+UR8] ;  /* 0x000000080c0c7984 */ /* 0x000e280008000800 */
[----:B------:R-:W5:Y:S01]  /*27a0*/  LDS R14, [R3+UR8] ;  /* 0x00000008030e7984 */ /* 0x000f620008000800 */
[----:B-1----:R-:W-:-:S03]  /*27b0*/  LOP3.LUT R7, R7, R16, R13, 0x96, !PT ;  /* 0x0000001007077212 */ /* 0x002fc600078e960d */
[----:B------:R-:W1:Y:S04]  /*27c0*/  LDS R4, [R4+UR8] ;  /* 0x0000000804047984 */ /* 0x000e680008000800 */
[----:B------:R-:W1:Y:S01]  /*27d0*/  LDS R15, [R8+UR8] ;  /* 0x00000008080f7984 */ /* 0x000e620008000800 */
[----:B--2---:R-:W-:Y:S02]  /*27e0*/  LOP3.LUT R17, R18, R20, R17, 0x96, !PT ;  /* 0x0000001412117212 */ /* 0x004fe400078e9611 */
[----:B---3--:R-:W-:Y:S02]  /*27f0*/  LOP3.LUT R9, R10, R19, R9, 0x96, !PT ;  /* 0x000000130a097212 */ /* 0x008fe400078e9609 */
[----:B----4-:R-:W-:Y:S02]  /*2800*/  LOP3.LUT R6, R6, R11, R21, 0x96, !PT ;  /* 0x0000000b06067212 */ /* 0x010fe400078e9615 */
[----:B0-----:R-:W-:-:S02]  /*2810*/  LOP3.LUT R7, R7, UR16, R12, 0x96, !PT ;  /* 0x0000001007077c12 */ /* 0x001fc4000f8e960c */
[----:B-----5:R-:W-:-:S03]  /*2820*/  LOP3.LUT R14, R17, UR17, R14, 0x96, !PT ;  /* 0x00000011110e7c12 */ /* 0x020fc6000f8e960e */
[----:B------:R-:W-:Y:S01]  /*2830*/  IMAD.SHL.U32 R3, R7, 0x4, RZ ;  /* 0x0000000407037824 */ /* 0x000fe200078e00ff */
[----:B------:R-:W-:Y:S02]  /*2840*/  SHF.R.U32.HI R10, RZ, 0x16, R7 ;  /* 0x00000016ff0a7819 */ /* 0x000fe40000011607 */
[----:B-1----:R-:W-:Y:S01]  /*2850*/  LOP3.LUT R9, R9, UR18, R4, 0x96, !PT ;  /* 0x0000001209097c12 */ /* 0x002fe2000f8e9604 */
[----:B------:R-:W-:Y:S01]  /*2860*/  IMAD.SHL.U32 R5, R14, 0x4, RZ ;  /* 0x000000040e057824 */ /* 0x000fe200078e00ff */
[--C-:B------:R-:W-:Y:S02]  /*2870*/  SHF.R.U32.HI R13, RZ, 0xe, R14.reuse ;  /* 0x0000000eff0d7819 */ /* 0x100fe4000001160e */
[----:B------:R-:W-:Y:S01]  /*2880*/  LOP3.LUT R15, R6, UR19, R15, 0x96, !PT ;  /* 0x00000013060f7c12 */ /* 0x000fe2000f8e960f */
[----:B------:R-:W-:Y:S01]  /*2890*/  IMAD.SHL.U32 R6, R9, 0x4, RZ ;  /* 0x0000000409067824 */ /* 0x000fe200078e00ff */
[----:B------:R-:W-:Y:S01]  /*28a0*/  SHF.R.U32.HI R17, RZ, 0x6, R9 ;  /* 0x00000006ff117819 */ /* 0x000fe20000011609 */
[----:B------:R-:W0:Y:S01]  /*28b0*/  LDCU.128 UR16, c[0x3][0x90] ;  /* 0x00c01200ff1077ac */ /* 0x000e220008000c00 */
[----:B------:R-:W-:-:S02]  /*28c0*/  SHF.R.U32.HI R4, RZ, 0x16, R14 ;  /* 0x00000016ff047819 */ /* 0x000fc4000001160e */
[--C-:B------:R-:W-:Y:S02]  /*28d0*/  SHF.R.U32.HI R19, RZ, 0xe, R9.reuse ;  /* 0x0000000eff137819 */ /* 0x100fe40000011609 */
[----:B------:R-:W-:Y:S02]  /*28e0*/  SHF.R.U32.HI R16, RZ, 0x16, R9 ;  /* 0x00000016ff107819 */ /* 0x000fe40000011609 */
[----:B------:R-:W-:Y:S02]  /*28f0*/  SHF.R.U32.HI R18, RZ, 0x6, R15 ;  /* 0x00000006ff127819 */ /* 0x000fe4000001160f */
[--C-:B------:R-:W-:Y:S02]  /*2900*/  SHF.R.U32.HI R11, RZ, 0x6, R7.reuse ;  /* 0x00000006ff0b7819 */ /* 0x100fe40000011607 */
[----:B------:R-:W-:Y:S01]  /*2910*/  SHF.R.U32.HI R12, RZ, 0xe, R7 ;  /* 0x0000000eff0c7819 */ /* 0x000fe20000011607 */
[----:B------:R-:W-:Y:S01]  /*2920*/  IMAD.SHL.U32 R7, R15, 0x4, RZ ;  /* 0x000000040f077824 */ /* 0x000fe200078e00ff */
        /* <DEDUP_REMOVED lines=40> */
[----:B-1----:R-:W-:Y:S02]  /*2bb0*/  LOP3.LUT R3, R14, UR17, R3, 0x96, !PT ;  /* 0x000000110e037c12 */ /* 0x002fe4000f8e9603 */
[C---:B------:R-:W-:Y:S02]  /*2bc0*/  LEA.HI R11, R10.reuse, UR4, RZ, 0x8 ;  /* 0x000000040a0b7c11 */ /* 0x040fe4000f8f40ff */
[----:B-----5:R-:W-:Y:S02]  /*2bd0*/  LOP3.LUT R4, R9, UR18, R4, 0x96, !PT ;  /* 0x0000001209047c12 */ /* 0x020fe4000f8e9604 */
[----:B------:R-:W-:-:S02]  /*2be0*/  LOP3.LUT R7, R10, 0xff, RZ, 0xc0, !PT ;  /* 0x000000ff0a077812 */ /* 0x000fc400078ec0ff */
[----:B------:R-:W-:Y:S02]  /*2bf0*/  LOP3.LUT R8, R5, UR19, R6, 0x96, !PT ;  /* 0x0000001305087c12 */ /* 0x000fe4000f8e9606 */
[--C-:B------:R-:W-:Y:S02]  /*2c00*/  SHF.R.U32.HI R14, RZ, 0x8, R10.reuse ;  /* 0x00000008ff0e7819 */ /* 0x100fe4000001160a */
[----:B------:R-:W-:Y:S01]  /*2c10*/  SHF.R.U32.HI R16, RZ, 0x10, R10 ;  /* 0x00000010ff107819 */ /* 0x000fe2000001160a */
[----:B------:R-:W-:Y:S01]  /*2c20*/  LDS.U8 R7, [R7+UR4] ;  /* 0x0000000407077984 */ /* 0x000fe20008000000 */
[----:B------:R-:W-:Y:S02]  /*2c30*/  SHF.R.U32.HI R10, RZ, 0x10, R3 ;  /* 0x00000010ff0a7819 */ /* 0x000fe40000011603 */
[C---:B------:R-:W-:Y:S02]  /*2c40*/  LEA.HI R18, R3.reuse, UR4, RZ, 0x8 ;  /* 0x0000000403127c11 */ /* 0x040fe4000f8f40ff */
[----:B------:R-:W-:-:S02]  /*2c50*/  LOP3.LUT R6, R3, 0xff, RZ, 0xc0, !PT ;  /* 0x000000ff03067812 */ /* 0x000fc400078ec0ff */
[----:B------:R-:W-:Y:S02]  /*2c60*/  SHF.R.U32.HI R12, RZ, 0x8, R3 ;  /* 0x00000008ff0c7819 */ /* 0x000fe40000011603 */
[--C-:B------:R-:W-:Y:S02]  /*2c70*/  SHF.R.U32.HI R3, RZ, 0x8, R4.reuse ;  /* 0x00000008ff037819 */ /* 0x100fe40000011604 */
[----:B------:R-:W-:Y:S01]  /*2c80*/  SHF.R.U32.HI R13, RZ, 0x10, R4 ;  /* 0x00000010ff0d7819 */ /* 0x000fe20000011604 */
[----:B------:R-:W-:Y:S01]  /*2c90*/  LDS.U8 R6, [R6+UR4] ;  /* 0x0000000406067984 */ /* 0x000fe20008000000 */
[--C-:B------:R-:W-:Y:S02]  /*2ca0*/  SHF.R.U32.HI R20, RZ, 0x10, R8.reuse ;  /* 0x00000010ff147819 */ /* 0x100fe40000011608 */
[----:B------:R-:W-:Y:S02]  /*2cb0*/  SHF.R.U32.HI R15, RZ, 0x8, R8 ;  /* 0x00000008ff0f7819 */ /* 0x000fe40000011608 */
[----:B------:R-:W-:-:S02]  /*2cc0*/  LOP3.LUT R16, R16, 0xff, RZ, 0xc0, !PT ;  /* 0x000000ff10107812 */ /* 0x000fc400078ec0ff */
[----:B------:R-:W-:Y:S02]  /*2cd0*/  LOP3.LUT R17, R10, 0xff, RZ, 0xc0, !PT ;  /* 0x000000ff0a117812 */ /* 0x000fe400078ec0ff */
[----:B------:R-:W-:Y:S02]  /*2ce0*/  LOP3.LUT R19, R3, 0xff, RZ, 0xc0, !PT ;  /* 0x000000ff03137812 */ /* 0x000fe400078ec0ff */
[----:B------:R-:W-:Y:S01]  /*2cf0*/  LOP3.LUT R13, R13, 0xff, RZ, 0xc0, !PT ;  /* 0x000000ff0d0d7812 */ /* 0x000fe200078ec0ff */
[----:B------:R-:W-:Y:S01]  /*2d00*/  LDS.U8 R16, [R16+UR4] ;  /* 0x0000000410107984 */ /* 0x000fe20008000000 */
[----:B------:R-:W-:Y:S02]  /*2d10*/  LEA.HI R21, R4, UR4, RZ, 0x8 ;  /* 0x0000000404157c11 */ /* 0x000fe4000f8f40ff */
[----:B------:R-:W-:Y:S01]  /*2d20*/  LEA.HI R22, R8, UR4, RZ, 0x8 ;  /* 0x0000000408167c11 */ /* 0x000fe2000f8f40ff */
[----:B------:R-:W-:Y:S01]  /*2d30*/  LDS.U8 R17, [R17+UR4] ;  /* 0x0000000411117984 */ /* 0x000fe20008000000 */
[----:B------:R-:W-:-:S02]  /*2d40*/  LOP3.LUT R3, R20, 0xff, RZ, 0xc0, !PT ;  /* 0x000000ff14037812 */ /* 0x000fc400078ec0ff */
[----:B------:R-:W-:Y:S01]  /*2d50*/  LOP3.LUT R5, R4, 0xff, RZ, 0xc0, !PT ;  /* 0x000000ff04057812 */ /* 0x000fe200078ec0ff */
[----:B------:R-:W-:Y:S01]  /*2d60*/  LDS.U8 R10, [R21] ;  /* 0x00000000150a7984 */ /* 0x000fe20000000000 */
[----:B------:R-:W-:Y:S02]  /*2d70*/  LOP3.LUT R14, R14, 0xff, RZ, 0xc0, !PT ;  /* 0x000000ff0e0e7812 */ /* 0x000fe400078ec0ff */
[----:B------:R-:W-:Y:S01]  /*2d80*/  LOP3.LUT R12, R12, 0xff, RZ, 0xc0, !PT ;  /* 0x000000ff0c0c7812 */ /* 0x000fe200078ec0ff */
[----:B------:R-:W0:Y:S01]  /*2d90*/  LDS.U8 R4, [R11] ;  /* 0x000000000b047984 */ /* 0x000e220000000000 */
[----:B------:R-:W-:Y:S02]  /*2da0*/  LOP3.LUT R9, R8, 0xff, RZ, 0xc0, !PT ;  /* 0x000000ff08097812 */ /* 0x000fe400078ec0ff */
[----:B------:R-:W-:Y:S01]  /*2db0*/  LOP3.LUT R20, R15, 0xff, RZ, 0xc0, !PT ;  /* 0x000000ff0f147812 */ /* 0x000fe200078ec0ff */
[----:B------:R-:W-:Y:S04]  /*2dc0*/  LDS.U8 R8, [R18] ;  /* 0x0000000012087984 */ /* 0x000fe80000000000 */
[----:B------:R-:W1:Y:S04]  /*2dd0*/  LDS.U8 R11, [R22] ;  /* 0x00000000160b7984 */ /* 0x000e680000000000 */
[----:B------:R-:W2:Y:S04]  /*2de0*/  LDS.U8 R13, [R13+UR4] ;  /* 0x000000040d0d7984 */ /* 0x000ea80008000000 */
[----:B------:R3:W4:Y:S04]  /*2df0*/  LDS.U8 R15, [R3+UR4] ;  /* 0x00000004030f7984 */ /* 0x0007280008000000 */
[----:B------:R-:W5:Y:S04]  /*2e00*/  LDS.U8 R18, [R20+UR4] ;  /* 0x0000000414127984 */ /* 0x000f680008000000 */
[----:B------:R-:W5:Y:S01]  /*2e10*/  LDS.U8 R14, [R14+UR4] ;  /* 0x000000040e0e7984 */ /* 0x000f620008000000 */
[----:B---3--:R-:W-:-:S03]  /*2e20*/  IADD3.X R3, PT, PT, R0, UR11, RZ, P0, !PT ;  /* 0x0000000b00037c10 */ /* 0x008fc600087fe4ff */
[----:B------:R-:W3:Y:S04]  /*2e30*/  LDS.U8 R19, [R19+UR4] ;  /* 0x0000000413137984 */ /* 0x000ee80008000000 */
[----:B------:R-:W3:Y:S04]  /*2e40*/  LDS.U8 R12, [R12+UR4] ;  /* 0x000000040c0c7984 */ /* 0x000ee80008000000 */
[----:B------:R-:W3:Y:S04]  /*2e50*/  LDS.U8 R9, [R9+UR4] ;  /* 0x0000000409097984 */ /* 0x000ee80008000000 */
[----:B------:R-:W3:Y:S01]  /*2e60*/  LDS.U8 R5, [R5+UR4] ;  /* 0x0000000405057984 */ /* 0x000ee20008000000 */
[----:B------:R-:W3:Y:S01]  /*2e70*/  LDCU.128 UR4, c[0x3][0xa0] ;  /* 0x00c01400ff0477ac */ /* 0x000ee20008000c00 */
[----:B0-----:R-:W-:-:S02]  /*2e80*/  IMAD R4, R4, 0x100, R17 ;  /* 0x0000010004047824 */ /* 0x001fc400078e0211 */
[----:B-1----:R-:W-:Y:S02]  /*2e90*/  IMAD R11, R11, 0x100, R16 ;  /* 0x000001000b0b7824 */ /* 0x002fe400078e0210 */
[----:B--2---:R-:W-:Y:S02]  /*2ea0*/  IMAD R13, R8, 0x100, R13 ;  /* 0x00000100080d7824 */ /* 0x004fe400078e020d */
[----:B----4-:R-:W-:Y:S02]  /*2eb0*/  IMAD R15, R10, 0x100, R15 ;  /* 0x000001000a0f7824 */ /* 0x010fe400078e020f */
[----:B-----5:R-:W-:Y:S02]  /*2ec0*/  IMAD R18, R13, 0x100, R18 ;  /* 0x000001000d127824 */ /* 0x020fe400078e0212 */
[----:B------:R-:W-:Y:S02]  /*2ed0*/  IMAD R15, R15, 0x100, R14 ;  /* 0x000001000f0f7824 */ /* 0x000fe400078e020e */
[----:B------:R-:W-:-:S02]  /*2ee0*/  IMAD.U32 R7, R18, 0x100, R7 ;  /* 0x0000010012077824 */ /* 0x000fc400078e0007 */
[----:B---3--:R-:W-:Y:S02]  /*2ef0*/  IMAD R4, R4, 0x100, R19 ;  /* 0x0000010004047824 */ /* 0x008fe400078e0213 */
[----:B------:R-:W-:Y:S01]  /*2f00*/  IMAD.U32 R6, R15, 0x100, R6 ;  /* 0x000001000f067824 */ /* 0x000fe200078e0006 */
[----:B------:R-:W-:Y:S01]  /*2f10*/  LOP3.LUT R13, R7, UR5, RZ, 0x3c, !PT ;  /* 0x00000005070d7c12 */ /* 0x000fe2000f8e3cff */
[----:B------:R-:W-:-:S03]  /*2f20*/  IMAD R12, R11, 0x100, R12 ;  /* 0x000001000b0c7824 */ /* 0x000fc600078e020c */
[----:B------:R-:W-:Y:S01]  /*2f30*/  LOP3.LUT R14, R6, UR6, RZ, 0x3c, !PT ;  /* 0x00000006060e7c12 */ /* 0x000fe2000f8e3cff */
[----:B------:R-:W-:Y:S02]  /*2f40*/  IMAD.U32 R9, R4, 0x100, R9 ;  /* 0x0000010004097824 */ /* 0x000fe400078e0009 */
[----:B------:R-:W-:-:S03]  /*2f50*/  IMAD.U32 R5, R12, 0x100, R5 ;  /* 0x000001000c057824 */ /* 0x000fc600078e0005 */
[----:B------:R-:W-:Y:S02]  /*2f60*/  LOP3.LUT R12, R9, UR4, RZ, 0x3c, !PT ;  /* 0x00000004090c7c12 */ /* 0x000fe4000f8e3cff */
[----:B------:R-:W-:-:S05]  /*2f70*/  LOP3.LUT R15, R5, UR7, RZ, 0x3c, !PT ;  /* 0x00000007050f7c12 */ /* 0x000fca000f8e3cff */
[----:B------:R-:W-:Y:S01]  /*2f80*/  STG.E.128 desc[UR14][R2.64], R12 ;  /* 0x0000000c02007986 */ /* 0x000fe2000c101d0e */
[----:B------:R-:W-:Y:S05]  /*2f90*/  EXIT ;  /* 0x000000000000794d */ /* 0x000fea0003800000 */
.L_x_7:
        /* <DEDUP_REMOVED lines=14> */
.L_x_9:


//--------------------- .nv.shared.reserved.0     --------------------------
	.section	.nv.shared.reserved.0,"aw",@nobits
	.weak		__nv_reservedSMEM_offset_0_alias
	.size		__nv_reservedSMEM_offset_0_alias, 0, 64
	.other		__nv_reservedSMEM_offset_0_alias,@"STO_CUDA_RESERVED_SHARED STV_DEFAULT"
__nv_reservedSMEM_offset_0_alias:
	.zero		0
	.zero		64


//--------------------- .nv.shared._Z18aes128_ecb_encryptPKhPhm --------------------------
	.section	.nv.shared._Z18aes128_ecb_encryptPKhPhm,"aw",@nobits
	.sectionflags	@""
	.align	4
.nv.shared._Z18aes128_ecb_encryptPKhPhm:
	.zero		5376


//--------------------- .nv.constant0._Z18aes128_ecb_decryptPKhPhm --------------------------
	.section	.nv.constant0._Z18aes128_ecb_decryptPKhPhm,"a",@progbits
	.sectionflags	@""
	.align	4
.nv.constant0._Z18aes128_ecb_decryptPKhPhm:
	.zero		920


//--------------------- .nv.constant0._Z18aes128_ecb_encryptPKhPhm --------------------------
	.section	.nv.constant0._Z18aes128_ecb_encryptPKhPhm,"a",@progbits
	.sectionflags	@""
	.align	4
.nv.constant0._Z18aes128_ecb_encryptPKhPhm:
	.zero		920


//--------------------- SYMBOLS --------------------------

	.type		.nv.reservedSmem.offset0,@object
	.size		.nv.reservedSmem.offset0,0x4
	.type		.nv.reservedSmem.cap,@object
	.size		.nv.reservedSmem.cap,0x4
